//
// Generated by NVIDIA NVVM Compiler
//
// Compiler Build ID: CL-36424714
// Cuda compilation tools, release 13.0, V13.0.88
// Based on NVVM 20.0.0
//

.version 9.0
.target sm_100
.address_size 64

	// .globl	_Z18sample_2hop_kernelILi256ELi1024EEvPiS0_S0_iiS0_S0_
.extern .func __assertfail
(
	.param .b64 __assertfail_param_0,
	.param .b64 __assertfail_param_1,
	.param .b32 __assertfail_param_2,
	.param .b64 __assertfail_param_3,
	.param .b64 __assertfail_param_4
)
;
.global .align 1 .b8 __unnamed_1[119] = {118, 111, 105, 100, 32, 115, 97, 109, 112, 108, 101, 95, 50, 104, 111, 112, 95, 107, 101, 114, 110, 101, 108, 40, 105, 110, 116, 32, 42, 44, 32, 105, 110, 116, 32, 42, 44, 32, 105, 110, 116, 32, 42, 44, 32, 105, 110, 116, 44, 32, 105, 110, 116, 44, 32, 105, 110, 116, 32, 42, 44, 32, 105, 110, 116, 32, 42, 41, 32, 91, 119, 105, 116, 104, 32, 105, 110, 116, 32, 66, 76, 79, 67, 75, 95, 83, 73, 90, 69, 32, 61, 32, 50, 53, 54, 59, 32, 105, 110, 116, 32, 84, 73, 76, 69, 95, 83, 73, 90, 69, 32, 61, 32, 49, 48, 50, 52, 93};
.global .align 1 .b8 $str[25] = {66, 76, 79, 67, 75, 95, 83, 73, 90, 69, 32, 61, 61, 32, 98, 108, 111, 99, 107, 68, 105, 109, 46, 120};
.global .align 1 .b8 $str$1[27] = {47, 116, 109, 112, 47, 115, 97, 115, 115, 95, 99, 117, 95, 113, 112, 111, 55, 48, 118, 51, 105, 47, 107, 46, 99, 117};

.visible .entry _Z18sample_2hop_kernelILi256ELi1024EEvPiS0_S0_iiS0_S0_(
	.param .u64 .ptr .align 1 _Z18sample_2hop_kernelILi256ELi1024EEvPiS0_S0_iiS0_S0__param_0,
	.param .u64 .ptr .align 1 _Z18sample_2hop_kernelILi256ELi1024EEvPiS0_S0_iiS0_S0__param_1,
	.param .u64 .ptr .align 1 _Z18sample_2hop_kernelILi256ELi1024EEvPiS0_S0_iiS0_S0__param_2,
	.param .u32 _Z18sample_2hop_kernelILi256ELi1024EEvPiS0_S0_iiS0_S0__param_3,
	.param .u32 _Z18sample_2hop_kernelILi256ELi1024EEvPiS0_S0_iiS0_S0__param_4,
	.param .u64 .ptr .align 1 _Z18sample_2hop_kernelILi256ELi1024EEvPiS0_S0_iiS0_S0__param_5,
	.param .u64 .ptr .align 1 _Z18sample_2hop_kernelILi256ELi1024EEvPiS0_S0_iiS0_S0__param_6
)
{
	.reg .pred 	%p<47>;
	.reg .b32 	%r<84>;
	.reg .b64 	%rd<216>;

	ld.param.u64 	%rd82, [_Z18sample_2hop_kernelILi256ELi1024EEvPiS0_S0_iiS0_S0__param_0];
	ld.param.u64 	%rd83, [_Z18sample_2hop_kernelILi256ELi1024EEvPiS0_S0_iiS0_S0__param_1];
	ld.param.u64 	%rd84, [_Z18sample_2hop_kernelILi256ELi1024EEvPiS0_S0_iiS0_S0__param_2];
	ld.param.u32 	%r20, [_Z18sample_2hop_kernelILi256ELi1024EEvPiS0_S0_iiS0_S0__param_3];
	ld.param.u32 	%r21, [_Z18sample_2hop_kernelILi256ELi1024EEvPiS0_S0_iiS0_S0__param_4];
	ld.param.u64 	%rd85, [_Z18sample_2hop_kernelILi256ELi1024EEvPiS0_S0_iiS0_S0__param_5];
	ld.param.u64 	%rd86, [_Z18sample_2hop_kernelILi256ELi1024EEvPiS0_S0_iiS0_S0__param_6];
	cvta.to.global.u64 	%rd1, %rd83;
	cvta.to.global.u64 	%rd2, %rd86;
	cvta.to.global.u64 	%rd3, %rd85;
	cvta.to.global.u64 	%rd4, %rd82;
	cvta.to.global.u64 	%rd5, %rd84;
	mov.u32 	%r22, %ntid.x;
	setp.eq.s32 	%p1, %r22, 256;
	@%p1 bra 	$L__BB0_2;
	mov.u64 	%rd87, $str;
	cvta.global.u64 	%rd88, %rd87;
	mov.u64 	%rd89, $str$1;
	cvta.global.u64 	%rd90, %rd89;
	mov.u64 	%rd91, __unnamed_1;
	cvta.global.u64 	%rd92, %rd91;
	{ // callseq 0, 0
	.param .b64 param0;
	st.param.b64 	[param0], %rd88;
	.param .b64 param1;
	st.param.b64 	[param1], %rd90;
	.param .b32 param2;
	st.param.b32 	[param2], 9;
	.param .b64 param3;
	st.param.b64 	[param3], %rd92;
	.param .b64 param4;
	st.param.b64 	[param4], 1;
	call.uni 
	__assertfail, 
	(
	param0, 
	param1, 
	param2, 
	param3, 
	param4
	);
	} // callseq 0
$L__BB0_2:
	mov.u32 	%r23, %ctaid.x;
	shl.b32 	%r24, %r23, 10;
	add.s32 	%r25, %r24, 1024;
	cvt.u64.u32 	%rd6, %r25;
	mov.u32 	%r26, %tid.x;
	or.b32  	%r1, %r24, %r26;
	setp.ge.u32 	%p2, %r1, %r25;
	@%p2 bra 	$L__BB0_62;
	cvt.u64.u32 	%rd193, %r1;
	cvt.s64.s32 	%rd8, %r20;
	cvt.s64.s32 	%rd9, %r21;
	setp.gt.s32 	%p3, %r21, 0;
	@%p3 bra 	$L__BB0_4;
	bra.uni 	$L__BB0_39;
$L__BB0_4:
	and.b32  	%r2, %r21, 7;
	add.s32 	%r3, %r2, -1;
	and.b32  	%r4, %r21, 3;
	and.b32  	%r5, %r21, 2147483640;
	and.b32  	%r6, %r21, 1;
	add.s64 	%rd10, %rd2, 8;
	add.s64 	%rd11, %rd1, 8;
	cvt.u64.u32 	%rd12, %r21;
$L__BB0_5:
	setp.ge.u64 	%p22, %rd193, %rd8;
	@%p22 bra 	$L__BB0_9;
	shl.b64 	%rd131, %rd193, 2;
	add.s64 	%rd132, %rd5, %rd131;
	ld.global.u32 	%r7, [%rd132];
	mul.wide.s32 	%rd133, %r7, 4;
	add.s64 	%rd134, %rd4, %rd133;
	ld.global.u32 	%r41, [%rd134];
	cvt.s64.s32 	%rd14, %r41;
	ld.global.u32 	%r42, [%rd134+4];
	sub.s32 	%r8, %r42, %r41;
	setp.gt.s32 	%p23, %r8, %r21;
	@%p23 bra 	$L__BB0_10;
	setp.eq.s32 	%p24, %r8, 0;
	mov.b64 	%rd198, 0;
	@%p24 bra 	$L__BB0_8;
	bra.uni 	$L__BB0_32;
$L__BB0_8:
	setp.lt.u64 	%p30, %rd198, %rd9;
	@%p30 bra 	$L__BB0_21;
$L__BB0_9:
	add.s64 	%rd193, %rd193, 256;
	setp.lt.u64 	%p46, %rd193, %rd6;
	@%p46 bra 	$L__BB0_5;
	bra.uni 	$L__BB0_62;
$L__BB0_10:
	setp.lt.u32 	%p39, %r21, 8;
	mul.lo.s64 	%rd29, %rd193, %rd12;
	mov.b32 	%r82, 0;
	@%p39 bra 	$L__BB0_13;
	mov.b32 	%r80, 0;
$L__BB0_12:
	.pragma "nounroll";
	cvt.u32.u64 	%r57, %rd14;
	add.s32 	%r58, %r80, %r57;
	mul.wide.s32 	%rd165, %r58, 4;
	add.s64 	%rd166, %rd1, %rd165;
	ld.global.u32 	%r59, [%rd166];
	cvt.u64.u32 	%rd167, %r80;
	add.s64 	%rd168, %rd29, %rd167;
	shl.b64 	%rd169, %rd168, 2;
	add.s64 	%rd170, %rd3, %rd169;
	st.global.u32 	[%rd170], %r7;
	add.s64 	%rd171, %rd2, %rd169;
	st.global.u32 	[%rd171], %r59;
	ld.global.u32 	%r60, [%rd166+4];
	st.global.u32 	[%rd170+4], %r7;
	st.global.u32 	[%rd171+4], %r60;
	ld.global.u32 	%r61, [%rd166+8];
	st.global.u32 	[%rd170+8], %r7;
	st.global.u32 	[%rd171+8], %r61;
	ld.global.u32 	%r62, [%rd166+12];
	st.global.u32 	[%rd170+12], %r7;
	st.global.u32 	[%rd171+12], %r62;
	ld.global.u32 	%r63, [%rd166+16];
	st.global.u32 	[%rd170+16], %r7;
	st.global.u32 	[%rd171+16], %r63;
	ld.global.u32 	%r64, [%rd166+20];
	st.global.u32 	[%rd170+20], %r7;
	st.global.u32 	[%rd171+20], %r64;
	ld.global.u32 	%r65, [%rd166+24];
	st.global.u32 	[%rd170+24], %r7;
	st.global.u32 	[%rd171+24], %r65;
	ld.global.u32 	%r66, [%rd166+28];
	st.global.u32 	[%rd170+28], %r7;
	st.global.u32 	[%rd171+28], %r66;
	add.s32 	%r80, %r80, 8;
	setp.eq.s32 	%p40, %r80, %r5;
	mov.u32 	%r82, %r5;
	@%p40 bra 	$L__BB0_13;
	bra.uni 	$L__BB0_12;
$L__BB0_13:
	setp.eq.s32 	%p41, %r2, 0;
	@%p41 bra 	$L__BB0_9;
	setp.lt.u32 	%p42, %r3, 3;
	@%p42 bra 	$L__BB0_16;
	cvt.u32.u64 	%r67, %rd14;
	add.s32 	%r68, %r82, %r67;
	mul.wide.s32 	%rd172, %r68, 4;
	add.s64 	%rd173, %rd1, %rd172;
	ld.global.u32 	%r69, [%rd173];
	cvt.u64.u32 	%rd174, %r82;
	add.s64 	%rd175, %rd29, %rd174;
	shl.b64 	%rd176, %rd175, 2;
	add.s64 	%rd177, %rd3, %rd176;
	st.global.u32 	[%rd177], %r7;
	add.s64 	%rd178, %rd2, %rd176;
	st.global.u32 	[%rd178], %r69;
	ld.global.u32 	%r70, [%rd173+4];
	st.global.u32 	[%rd177+4], %r7;
	st.global.u32 	[%rd178+4], %r70;
	ld.global.u32 	%r71, [%rd173+8];
	st.global.u32 	[%rd177+8], %r7;
	st.global.u32 	[%rd178+8], %r71;
	ld.global.u32 	%r72, [%rd173+12];
	st.global.u32 	[%rd177+12], %r7;
	st.global.u32 	[%rd178+12], %r72;
	add.s32 	%r82, %r82, 4;
$L__BB0_16:
	setp.eq.s32 	%p43, %r4, 0;
	@%p43 bra 	$L__BB0_9;
	setp.eq.s32 	%p44, %r4, 1;
	@%p44 bra 	$L__BB0_19;
	cvt.u32.u64 	%r73, %rd14;
	add.s32 	%r74, %r82, %r73;
	mul.wide.s32 	%rd179, %r74, 4;
	add.s64 	%rd180, %rd1, %rd179;
	ld.global.u32 	%r75, [%rd180];
	cvt.u64.u32 	%rd181, %r82;
	add.s64 	%rd182, %rd29, %rd181;
	shl.b64 	%rd183, %rd182, 2;
	add.s64 	%rd184, %rd3, %rd183;
	st.global.u32 	[%rd184], %r7;
	add.s64 	%rd185, %rd2, %rd183;
	st.global.u32 	[%rd185], %r75;
	ld.global.u32 	%r76, [%rd180+4];
	st.global.u32 	[%rd184+4], %r7;
	st.global.u32 	[%rd185+4], %r76;
	add.s32 	%r82, %r82, 2;
$L__BB0_19:
	setp.eq.s32 	%p45, %r6, 0;
	@%p45 bra 	$L__BB0_9;
	cvt.u32.u64 	%r77, %rd14;
	add.s32 	%r78, %r82, %r77;
	mul.wide.s32 	%rd186, %r78, 4;
	add.s64 	%rd187, %rd1, %rd186;
	ld.global.u32 	%r79, [%rd187];
	cvt.u64.u32 	%rd188, %r82;
	add.s64 	%rd189, %rd29, %rd188;
	shl.b64 	%rd190, %rd189, 2;
	add.s64 	%rd191, %rd3, %rd190;
	st.global.u32 	[%rd191], %r7;
	add.s64 	%rd192, %rd2, %rd190;
	st.global.u32 	[%rd192], %r79;
	bra.uni 	$L__BB0_9;
$L__BB0_21:
	mul.lo.s64 	%rd30, %rd193, %rd9;
	sub.s64 	%rd31, %rd9, %rd198;
	and.b64  	%rd32, %rd31, 7;
	sub.s64 	%rd146, %rd198, %rd9;
	setp.gt.u64 	%p31, %rd146, -8;
	@%p31 bra 	$L__BB0_24;
	and.b64  	%rd33, %rd31, 2147483640;
	mov.b64 	%rd200, 0;
$L__BB0_23:
	.pragma "nounroll";
	add.s64 	%rd148, %rd198, %rd30;
	shl.b64 	%rd149, %rd148, 2;
	add.s64 	%rd150, %rd3, %rd149;
	mov.b32 	%r51, -1;
	st.global.u32 	[%rd150], %r51;
	add.s64 	%rd151, %rd2, %rd149;
	st.global.u32 	[%rd151], %r51;
	st.global.u32 	[%rd150+4], %r51;
	st.global.u32 	[%rd151+4], %r51;
	st.global.u32 	[%rd150+8], %r51;
	st.global.u32 	[%rd151+8], %r51;
	st.global.u32 	[%rd150+12], %r51;
	st.global.u32 	[%rd151+12], %r51;
	st.global.u32 	[%rd150+16], %r51;
	st.global.u32 	[%rd151+16], %r51;
	st.global.u32 	[%rd150+20], %r51;
	st.global.u32 	[%rd151+20], %r51;
	st.global.u32 	[%rd150+24], %r51;
	st.global.u32 	[%rd151+24], %r51;
	st.global.u32 	[%rd150+28], %r51;
	st.global.u32 	[%rd151+28], %r51;
	add.s64 	%rd198, %rd198, 8;
	add.s64 	%rd200, %rd200, 8;
	setp.eq.s64 	%p32, %rd200, %rd33;
	@%p32 bra 	$L__BB0_24;
	bra.uni 	$L__BB0_23;
$L__BB0_24:
	setp.eq.s64 	%p33, %rd32, 0;
	@%p33 bra 	$L__BB0_9;
	and.b64  	%rd35, %rd31, 3;
	setp.lt.u64 	%p34, %rd32, 4;
	@%p34 bra 	$L__BB0_27;
	add.s64 	%rd152, %rd198, %rd30;
	shl.b64 	%rd153, %rd152, 2;
	add.s64 	%rd154, %rd3, %rd153;
	mov.b32 	%r52, -1;
	st.global.u32 	[%rd154], %r52;
	add.s64 	%rd155, %rd2, %rd153;
	st.global.u32 	[%rd155], %r52;
	st.global.u32 	[%rd154+4], %r52;
	st.global.u32 	[%rd155+4], %r52;
	st.global.u32 	[%rd154+8], %r52;
	st.global.u32 	[%rd155+8], %r52;
	st.global.u32 	[%rd154+12], %r52;
	st.global.u32 	[%rd155+12], %r52;
	add.s64 	%rd198, %rd198, 4;
$L__BB0_27:
	setp.eq.s64 	%p35, %rd35, 0;
	@%p35 bra 	$L__BB0_9;
	setp.eq.s64 	%p36, %rd35, 1;
	@%p36 bra 	$L__BB0_30;
	add.s64 	%rd156, %rd198, %rd30;
	shl.b64 	%rd157, %rd156, 2;
	add.s64 	%rd158, %rd3, %rd157;
	mov.b32 	%r53, -1;
	st.global.u32 	[%rd158], %r53;
	add.s64 	%rd159, %rd2, %rd157;
	st.global.u32 	[%rd159], %r53;
	st.global.u32 	[%rd158+4], %r53;
	st.global.u32 	[%rd159+4], %r53;
	add.s64 	%rd198, %rd198, 2;
$L__BB0_30:
	and.b64  	%rd160, %rd31, 1;
	setp.eq.b64 	%p37, %rd160, 1;
	not.pred 	%p38, %p37;
	@%p38 bra 	$L__BB0_9;
	add.s64 	%rd161, %rd198, %rd30;
	shl.b64 	%rd162, %rd161, 2;
	add.s64 	%rd163, %rd3, %rd162;
	mov.b32 	%r54, -1;
	st.global.u32 	[%rd163], %r54;
	add.s64 	%rd164, %rd2, %rd162;
	st.global.u32 	[%rd164], %r54;
	bra.uni 	$L__BB0_9;
$L__BB0_32:
	setp.lt.u32 	%p25, %r8, 4;
	mov.b64 	%rd204, 0;
	@%p25 bra 	$L__BB0_35;
	and.b32  	%r43, %r8, -4;
	cvt.s64.s32 	%rd204, %r43;
	mul.lo.s64 	%rd138, %rd9, %rd193;
	shl.b64 	%rd139, %rd138, 2;
	add.s64 	%rd140, %rd3, %rd139;
	add.s64 	%rd196, %rd140, 8;
	add.s64 	%rd195, %rd10, %rd139;
	shl.b64 	%rd141, %rd14, 2;
	add.s64 	%rd194, %rd11, %rd141;
	mov.u64 	%rd197, %rd204;
$L__BB0_34:
	st.global.u32 	[%rd196+-8], %r7;
	ld.global.u32 	%r44, [%rd194+-8];
	st.global.u32 	[%rd195+-8], %r44;
	st.global.u32 	[%rd196+-4], %r7;
	ld.global.u32 	%r45, [%rd194+-4];
	st.global.u32 	[%rd195+-4], %r45;
	st.global.u32 	[%rd196], %r7;
	ld.global.u32 	%r46, [%rd194];
	st.global.u32 	[%rd195], %r46;
	st.global.u32 	[%rd196+4], %r7;
	ld.global.u32 	%r47, [%rd194+4];
	st.global.u32 	[%rd195+4], %r47;
	add.s64 	%rd197, %rd197, -4;
	add.s64 	%rd196, %rd196, 16;
	add.s64 	%rd195, %rd195, 16;
	add.s64 	%rd194, %rd194, 16;
	setp.eq.s64 	%p26, %rd197, 0;
	@%p26 bra 	$L__BB0_35;
	bra.uni 	$L__BB0_34;
$L__BB0_35:
	and.b32  	%r16, %r8, 3;
	setp.eq.s32 	%p27, %r16, 0;
	mov.u64 	%rd198, %rd204;
	@%p27 bra 	$L__BB0_8;
	mad.lo.s64 	%rd142, %rd193, %rd9, %rd204;
	shl.b64 	%rd143, %rd142, 2;
	add.s64 	%rd46, %rd3, %rd143;
	st.global.u32 	[%rd46], %r7;
	add.s64 	%rd144, %rd204, %rd14;
	shl.b64 	%rd145, %rd144, 2;
	add.s64 	%rd47, %rd1, %rd145;
	ld.global.u32 	%r48, [%rd47];
	add.s64 	%rd48, %rd2, %rd143;
	st.global.u32 	[%rd48], %r48;
	add.s64 	%rd198, %rd204, 1;
	setp.eq.s32 	%p28, %r16, 1;
	@%p28 bra 	$L__BB0_8;
	st.global.u32 	[%rd46+4], %r7;
	ld.global.u32 	%r49, [%rd47+4];
	st.global.u32 	[%rd48+4], %r49;
	add.s64 	%rd198, %rd204, 2;
	setp.eq.s32 	%p29, %r16, 2;
	@%p29 bra 	$L__BB0_8;
	st.global.u32 	[%rd46+8], %r7;
	ld.global.u32 	%r50, [%rd47+8];
	st.global.u32 	[%rd48+8], %r50;
	add.s64 	%rd198, %rd204, 3;
	bra.uni 	$L__BB0_8;
$L__BB0_39:
	setp.ge.u64 	%p4, %rd193, %rd8;
	@%p4 bra 	$L__BB0_61;
	shl.b64 	%rd93, %rd193, 2;
	add.s64 	%rd94, %rd5, %rd93;
	ld.global.u32 	%r17, [%rd94];
	mul.wide.s32 	%rd95, %r17, 4;
	add.s64 	%rd96, %rd4, %rd95;
	ld.global.u32 	%r27, [%rd96];
	cvt.s64.s32 	%rd53, %r27;
	ld.global.u32 	%r28, [%rd96+4];
	sub.s32 	%r18, %r28, %r27;
	setp.gt.s32 	%p5, %r18, %r21;
	@%p5 bra 	$L__BB0_61;
	setp.eq.s32 	%p6, %r18, 0;
	mov.b64 	%rd209, 0;
	@%p6 bra 	$L__BB0_49;
	mul.lo.s64 	%rd54, %rd193, %rd9;
	setp.lt.u32 	%p7, %r18, 4;
	mov.b64 	%rd207, 0;
	@%p7 bra 	$L__BB0_45;
	and.b32  	%r29, %r18, -4;
	cvt.s64.s32 	%rd207, %r29;
	mov.b64 	%rd210, 0;
$L__BB0_44:
	add.s64 	%rd101, %rd210, %rd54;
	shl.b64 	%rd102, %rd101, 2;
	add.s64 	%rd103, %rd3, %rd102;
	st.global.u32 	[%rd103], %r17;
	add.s64 	%rd104, %rd210, %rd53;
	shl.b64 	%rd105, %rd104, 2;
	add.s64 	%rd106, %rd1, %rd105;
	ld.global.u32 	%r30, [%rd106];
	add.s64 	%rd107, %rd2, %rd102;
	st.global.u32 	[%rd107], %r30;
	st.global.u32 	[%rd103+4], %r17;
	ld.global.u32 	%r31, [%rd106+4];
	st.global.u32 	[%rd107+4], %r31;
	st.global.u32 	[%rd103+8], %r17;
	ld.global.u32 	%r32, [%rd106+8];
	st.global.u32 	[%rd107+8], %r32;
	st.global.u32 	[%rd103+12], %r17;
	ld.global.u32 	%r33, [%rd106+12];
	st.global.u32 	[%rd107+12], %r33;
	add.s64 	%rd210, %rd210, 4;
	setp.eq.s64 	%p8, %rd210, %rd207;
	@%p8 bra 	$L__BB0_45;
	bra.uni 	$L__BB0_44;
$L__BB0_45:
	and.b32  	%r19, %r18, 3;
	setp.eq.s32 	%p9, %r19, 0;
	mov.u64 	%rd209, %rd207;
	@%p9 bra 	$L__BB0_49;
	add.s64 	%rd108, %rd207, %rd54;
	shl.b64 	%rd109, %rd108, 2;
	add.s64 	%rd58, %rd3, %rd109;
	st.global.u32 	[%rd58], %r17;
	add.s64 	%rd110, %rd207, %rd53;
	shl.b64 	%rd111, %rd110, 2;
	add.s64 	%rd59, %rd1, %rd111;
	ld.global.u32 	%r34, [%rd59];
	add.s64 	%rd60, %rd2, %rd109;
	st.global.u32 	[%rd60], %r34;
	add.s64 	%rd209, %rd207, 1;
	setp.eq.s32 	%p10, %r19, 1;
	@%p10 bra 	$L__BB0_49;
	st.global.u32 	[%rd58+4], %r17;
	ld.global.u32 	%r35, [%rd59+4];
	st.global.u32 	[%rd60+4], %r35;
	add.s64 	%rd209, %rd207, 2;
	setp.eq.s32 	%p11, %r19, 2;
	@%p11 bra 	$L__BB0_49;
	st.global.u32 	[%rd58+8], %r17;
	ld.global.u32 	%r36, [%rd59+8];
	st.global.u32 	[%rd60+8], %r36;
	add.s64 	%rd209, %rd207, 3;
$L__BB0_49:
	setp.ge.u64 	%p12, %rd209, %rd9;
	@%p12 bra 	$L__BB0_61;
	mul.lo.s64 	%rd65, %rd193, %rd9;
	sub.s64 	%rd66, %rd9, %rd209;
	and.b64  	%rd67, %rd66, 7;
	sub.s64 	%rd112, %rd209, %rd9;
	setp.gt.u64 	%p13, %rd112, -8;
	@%p13 bra 	$L__BB0_53;
	and.b64  	%rd68, %rd66, -8;
	mov.b64 	%rd212, 0;
$L__BB0_52:
	.pragma "nounroll";
	add.s64 	%rd114, %rd209, %rd65;
	shl.b64 	%rd115, %rd114, 2;
	add.s64 	%rd116, %rd3, %rd115;
	mov.b32 	%r37, -1;
	st.global.u32 	[%rd116], %r37;
	add.s64 	%rd117, %rd2, %rd115;
	st.global.u32 	[%rd117], %r37;
	st.global.u32 	[%rd116+4], %r37;
	st.global.u32 	[%rd117+4], %r37;
	st.global.u32 	[%rd116+8], %r37;
	st.global.u32 	[%rd117+8], %r37;
	st.global.u32 	[%rd116+12], %r37;
	st.global.u32 	[%rd117+12], %r37;
	st.global.u32 	[%rd116+16], %r37;
	st.global.u32 	[%rd117+16], %r37;
	st.global.u32 	[%rd116+20], %r37;
	st.global.u32 	[%rd117+20], %r37;
	st.global.u32 	[%rd116+24], %r37;
	st.global.u32 	[%rd117+24], %r37;
	st.global.u32 	[%rd116+28], %r37;
	st.global.u32 	[%rd117+28], %r37;
	add.s64 	%rd209, %rd209, 8;
	add.s64 	%rd212, %rd212, 8;
	setp.ne.s64 	%p14, %rd212, %rd68;
	@%p14 bra 	$L__BB0_52;
$L__BB0_53:
	setp.eq.s64 	%p15, %rd67, 0;
	@%p15 bra 	$L__BB0_61;
	and.b64  	%rd76, %rd66, 3;
	setp.lt.u64 	%p16, %rd67, 4;
	@%p16 bra 	$L__BB0_56;
	add.s64 	%rd118, %rd209, %rd65;
	shl.b64 	%rd119, %rd118, 2;
	add.s64 	%rd120, %rd3, %rd119;
	mov.b32 	%r38, -1;
	st.global.u32 	[%rd120], %r38;
	add.s64 	%rd121, %rd2, %rd119;
	st.global.u32 	[%rd121], %r38;
	st.global.u32 	[%rd120+4], %r38;
	st.global.u32 	[%rd121+4], %r38;
	st.global.u32 	[%rd120+8], %r38;
	st.global.u32 	[%rd121+8], %r38;
	st.global.u32 	[%rd120+12], %r38;
	st.global.u32 	[%rd121+12], %r38;
	add.s64 	%rd209, %rd209, 4;
$L__BB0_56:
	setp.eq.s64 	%p17, %rd76, 0;
	@%p17 bra 	$L__BB0_61;
	setp.eq.s64 	%p18, %rd76, 1;
	@%p18 bra 	$L__BB0_59;
	add.s64 	%rd122, %rd209, %rd65;
	shl.b64 	%rd123, %rd122, 2;
	add.s64 	%rd124, %rd3, %rd123;
	mov.b32 	%r39, -1;
	st.global.u32 	[%rd124], %r39;
	add.s64 	%rd125, %rd2, %rd123;
	st.global.u32 	[%rd125], %r39;
	st.global.u32 	[%rd124+4], %r39;
	st.global.u32 	[%rd125+4], %r39;
	add.s64 	%rd209, %rd209, 2;
$L__BB0_59:
	and.b64  	%rd126, %rd66, 1;
	setp.eq.b64 	%p19, %rd126, 1;
	not.pred 	%p20, %p19;
	@%p20 bra 	$L__BB0_61;
	add.s64 	%rd127, %rd209, %rd65;
	shl.b64 	%rd128, %rd127, 2;
	add.s64 	%rd129, %rd3, %rd128;
	mov.b32 	%r40, -1;
	st.global.u32 	[%rd129], %r40;
	add.s64 	%rd130, %rd2, %rd128;
	st.global.u32 	[%rd130], %r40;
$L__BB0_61:
	add.s64 	%rd193, %rd193, 256;
	setp.lt.u64 	%p21, %rd193, %rd6;
	@%p21 bra 	$L__BB0_39;
$L__BB0_62:
	ret;

}


// ===== COMPILED SASS (sm_100) =====

	.target	sm_100

	.elftype	@"ET_EXEC"


//--------------------- .note.nv.tkinfo           --------------------------
	.section	.note.nv.tkinfo,"",@"SHT_NOTE"
	.sectionflags	@"SHF_NOTE_NV_TKINFO"
	.tkinfo
        /*0018*/ 	.word	0x00000002
        /*0030*/ 	.string	""
        /*0030*/ 	.string	"ptxas"
        /*0030*/ 	.string	"Cuda compilation tools, release 13.0, V13.0.88"
        /*0030*/ 	.string	"Build cuda_13.0.r13.0/compiler.36424714_0"
        /*0030*/ 	.string	"-arch sm_100 -m 64 "



//--------------------- .note.nv.cuinfo           --------------------------
	.section	.note.nv.cuinfo,"",@"SHT_NOTE"
	.sectionflags	@"SHF_NOTE_NV_CUINFO"
        /*0018*/ 	.short	0x0002
        /*001a*/ 	.short	0x0064
        /*001c*/ 	.short	0x0082
	.zero		2


//--------------------- .nv.info                  --------------------------
	.section	.nv.info,"",@"SHT_CUDA_INFO"
	.align	4


	//----- nvinfo : EIATTR_REGCOUNT
	.align		4
        /*0000*/ 	.byte	0x04, 0x2f
        /*0002*/ 	.short	(.L_4 - .L_3)
	.align		4
.L_3:
        /*0004*/ 	.word	index@(_Z18sample_2hop_kernelILi256ELi1024EEvPiS0_S0_iiS0_S0_)
        /*0008*/ 	.word	0x00000020


	//----- nvinfo : EIATTR_FRAME_SIZE
	.align		4
.L_4:
        /*000c*/ 	.byte	0x04, 0x11
        /*000e*/ 	.short	(.L_6 - .L_5)
	.align		4
.L_5:
        /*0010*/ 	.word	index@(_Z18sample_2hop_kernelILi256ELi1024EEvPiS0_S0_iiS0_S0_)
        /*0014*/ 	.word	0x00000000


	//----- nvinfo : EIATTR_MIN_STACK_SIZE
	.align		4
.L_6:
        /*0018*/ 	.byte	0x04, 0x12
        /*001a*/ 	.short	(.L_8 - .L_7)
	.align		4
.L_7:
        /*001c*/ 	.word	index@(_Z18sample_2hop_kernelILi256ELi1024EEvPiS0_S0_iiS0_S0_)
        /*0020*/ 	.word	0x00000000
.L_8:


//--------------------- .nv.compat                --------------------------
	.section	.nv.compat,"",@"SHT_CUDA_COMPAT_INFO"
	.align	4
        /*0000*/ 	.byte	0x02, 0x09, 0x00, 0x00, 0x02, 0x02, 0x01, 0x00, 0x02, 0x05, 0x05, 0x00, 0x03, 0x07, 0x01, 0x01
        /*0010*/ 	.byte	0x02, 0x03, 0x00, 0x00, 0x02, 0x06, 0x01, 0x00, 0x04, 0x0b, 0x08, 0x00, 0x09, 0x00, 0x00, 0x00
        /*0020*/ 	.byte	0x00, 0x00, 0x00, 0x00


//--------------------- .nv.info._Z18sample_2hop_kernelILi256ELi1024EEvPiS0_S0_iiS0_S0_ --------------------------
	.section	.nv.info._Z18sample_2hop_kernelILi256ELi1024EEvPiS0_S0_iiS0_S0_,"",@"SHT_CUDA_INFO"
	.sectionflags	@""
	.align	4


	//----- nvinfo : EIATTR_CUDA_API_VERSION
	.align		4
        /*0000*/ 	.byte	0x04, 0x37
        /*0002*/ 	.short	(.L_10 - .L_9)
.L_9:
        /*0004*/ 	.word	0x00000082


	//----- nvinfo : EIATTR_KPARAM_INFO
	.align		4
.L_10:
        /*0008*/ 	.byte	0x04, 0x17
        /*000a*/ 	.short	(.L_12 - .L_11)
.L_11:
        /*000c*/ 	.word	0x00000000
        /*0010*/ 	.short	0x0006
        /*0012*/ 	.short	0x0028
        /*0014*/ 	.byte	0x00, 0xf5, 0x21, 0x00


	//----- nvinfo : EIATTR_KPARAM_INFO
	.align		4
.L_12:
        /*0018*/ 	.byte	0x04, 0x17
        /*001a*/ 	.short	(.L_14 - .L_13)
.L_13:
        /*001c*/ 	.word	0x00000000
        /*0020*/ 	.short	0x0005
        /*0022*/ 	.short	0x0020
        /*0024*/ 	.byte	0x00, 0xf5, 0x21, 0x00


	//----- nvinfo : EIATTR_KPARAM_INFO
	.align		4
.L_14:
        /*0028*/ 	.byte	0x04, 0x17
        /*002a*/ 	.short	(.L_16 - .L_15)
.L_15:
        /*002c*/ 	.word	0x00000000
        /*0030*/ 	.short	0x0004
        /*0032*/ 	.short	0x001c
        /*0034*/ 	.byte	0x00, 0xf0, 0x11, 0x00


	//----- nvinfo : EIATTR_KPARAM_INFO
	.align		4
.L_16:
        /*0038*/ 	.byte	0x04, 0x17
        /*003a*/ 	.short	(.L_18 - .L_17)
.L_17:
        /*003c*/ 	.word	0x00000000
        /*0040*/ 	.short	0x0003
        /*0042*/ 	.short	0x0018
        /*0044*/ 	.byte	0x00, 0xf0, 0x11, 0x00


	//----- nvinfo : EIATTR_KPARAM_INFO
	.align		4
.L_18:
        /*0048*/ 	.byte	0x04, 0x17
        /*004a*/ 	.short	(.L_20 - .L_19)
.L_19:
        /*004c*/ 	.word	0x00000000
        /*0050*/ 	.short	0x0002
        /*0052*/ 	.short	0x0010
        /*0054*/ 	.byte	0x00, 0xf5, 0x21, 0x00


	//----- nvinfo : EIATTR_KPARAM_INFO
	.align		4
.L_20:
        /*0058*/ 	.byte	0x04, 0x17
        /*005a*/ 	.short	(.L_22 - .L_21)
.L_21:
        /*005c*/ 	.word	0x00000000
        /*0060*/ 	.short	0x0001
        /*0062*/ 	.short	0x0008
        /*0064*/ 	.byte	0x00, 0xf5, 0x21, 0x00


	//----- nvinfo : EIATTR_KPARAM_INFO
	.align		4
.L_22:
        /*0068*/ 	.byte	0x04, 0x17
        /*006a*/ 	.short	(.L_24 - .L_23)
.L_23:
        /*006c*/ 	.word	0x00000000
        /*0070*/ 	.short	0x0000
        /*0072*/ 	.short	0x0000
        /*0074*/ 	.byte	0x00, 0xf5, 0x21, 0x00


	//----- nvinfo : EIATTR_SPARSE_MMA_MASK
	.align		4
.L_24:
        /*0078*/ 	.byte	0x03, 0x50
        /*007a*/ 	.short	0x0000


	//----- nvinfo : EIATTR_MAXREG_COUNT
	.align		4
        /*007c*/ 	.byte	0x03, 0x1b
        /*007e*/ 	.short	0x00ff


	//----- nvinfo : EIATTR_EXTERNS
	.align		4
        /*0080*/ 	.byte	0x04, 0x0f
        /*0082*/ 	.short	(.L_26 - .L_25)


	//   ....[0]....
	.align		4
.L_25:
        /*0084*/ 	.word	index@(__assertfail)


	//----- nvinfo : EIATTR_MERCURY_ISA_VERSION
	.align		4
.L_26:
        /*0088*/ 	.byte	0x03, 0x5f
        /*008a*/ 	.short	0x0101


	//----- nvinfo : EIATTR_VRC_CTA_INIT_COUNT
	.align		4
        /*008c*/ 	.byte	0x02, 0x4a
	.zero		1
	.zero		1


	//----- nvinfo : EIATTR_SYSCALL_OFFSETS
	.align		4
        /*0090*/ 	.byte	0x04, 0x46
        /*0092*/ 	.short	(.L_28 - .L_27)


	//   ....[0]....
.L_27:
        /*0094*/ 	.word	0x00000140


	//----- nvinfo : EIATTR_EXIT_INSTR_OFFSETS
	.align		4
.L_28:
        /*0098*/ 	.byte	0x04, 0x1c
        /*009a*/ 	.short	(.L_30 - .L_29)


	//   ....[0]....
.L_29:
        /*009c*/ 	.word	0x000001b0


	//   ....[1]....
        /*00a0*/ 	.word	0x000010a0


	//   ....[2]....
        /*00a4*/ 	.word	0x00002f40


	//----- nvinfo : EIATTR_CRS_STACK_SIZE
	.align		4
.L_30:
        /*00a8*/ 	.byte	0x04, 0x1e
        /*00aa*/ 	.short	(.L_32 - .L_31)
.L_31:
        /*00ac*/ 	.word	0x00000000


	//----- nvinfo : EIATTR_CBANK_PARAM_SIZE
	.align		4
.L_32:
        /*00b0*/ 	.byte	0x03, 0x19
        /*00b2*/ 	.short	0x0030


	//----- nvinfo : EIATTR_PARAM_CBANK
	.align		4
        /*00b4*/ 	.byte	0x04, 0x0a
        /*00b6*/ 	.short	(.L_34 - .L_33)
	.align		4
.L_33:
        /*00b8*/ 	.word	index@(.nv.constant0._Z18sample_2hop_kernelILi256ELi1024EEvPiS0_S0_iiS0_S0_)
        /*00bc*/ 	.short	0x0380
        /*00be*/ 	.short	0x0030


	//----- nvinfo : EIATTR_SW_WAR
	.align		4
.L_34:
        /*00c0*/ 	.byte	0x04, 0x36
        /*00c2*/ 	.short	(.L_36 - .L_35)
.L_35:
        /*00c4*/ 	.word	0x00000008
.L_36:


//--------------------- .nv.callgraph             --------------------------
	.section	.nv.callgraph,"",@"SHT_CUDA_CALLGRAPH"
	.align	4
	.sectionentsize	8
	.align		4
        /*0000*/ 	.word	0x00000000
	.align		4
        /*0004*/ 	.word	0xffffffff
	.align		4
        /*0008*/ 	.word	index@(_Z18sample_2hop_kernelILi256ELi1024EEvPiS0_S0_iiS0_S0_)
	.align		4
        /*000c*/ 	.word	index@(__assertfail)
	.align		4
        /*0010*/ 	.word	0x00000000
	.align		4
        /*0014*/ 	.word	0xfffffffe
	.align		4
        /*0018*/ 	.word	0x00000000
	.align		4
        /*001c*/ 	.word	0xfffffffd
	.align		4
        /*0020*/ 	.word	0x00000000
	.align		4
        /*0024*/ 	.word	0xfffffffc


//--------------------- .nv.constant4             --------------------------
	.section	.nv.constant4,"a",@progbits
	.align	8
	.align		8
.nv.constant4:
        /*0000*/ 	.dword	__assertfail
	.align		8
        /*0008*/ 	.dword	__unnamed_1
	.align		8
        /*0010*/ 	.dword	$str
	.align		8
        /*0018*/ 	.dword	$str$1


//--------------------- .text._Z18sample_2hop_kernelILi256ELi1024EEvPiS0_S0_iiS0_S0_ --------------------------
	.section	.text._Z18sample_2hop_kernelILi256ELi1024EEvPiS0_S0_iiS0_S0_,"ax",@progbits
	.align	128
        .global         _Z18sample_2hop_kernelILi256ELi1024EEvPiS0_S0_iiS0_S0_
        .type           _Z18sample_2hop_kernelILi256ELi1024EEvPiS0_S0_iiS0_S0_,@function
        .size           _Z18sample_2hop_kernelILi256ELi1024EEvPiS0_S0_iiS0_S0_,(.L_x_45 - _Z18sample_2hop_kernelILi256ELi1024EEvPiS0_S0_iiS0_S0_)
        .other          _Z18sample_2hop_kernelILi256ELi1024EEvPiS0_S0_iiS0_S0_,@"STO_CUDA_ENTRY STV_DEFAULT"
_Z18sample_2hop_kernelILi256ELi1024EEvPiS0_S0_iiS0_S0_:
.text._Z18sample_2hop_kernelILi256ELi1024EEvPiS0_S0_iiS0_S0_:
[----:B------:R-:W0:Y:S01]  /*0000*/  LDC R1, c[0x0][0x37c] ;  /* 0x0000df00ff017b82 */ /* 0x000e220000000800 */
[----:B------:R-:W1:Y:S01]  /*0010*/  LDCU UR4, c[0x0][0x360] ;  /* 0x00006c00ff0477ac */ /* 0x000e620008000800 */
[----:B------:R-:W2:Y:S01]  /*0020*/  LDCU.64 UR36, c[0x0][0x358] ;  /* 0x00006b00ff2477ac */ /* 0x000ea20008000a00 */
[----:B-1----:R-:W-:-:S09]  /*0030*/  UISETP.NE.AND UP0, UPT, UR4, 0x100, UPT ;  /* 0x000001000400788c */ /* 0x002fd2000bf05270 */
[----:B--2---:R-:W-:Y:S05]  /*0040*/  BRA.U !UP0, `(.L_x_0) ;  /* 0x0000000108407547 */ /* 0x004fea000b800000 */
[----:B------:R-:W-:Y:S01]  /*0050*/  MOV R0, 0x0 ;  /* 0x0000000000007802 */ /* 0x000fe20000000f00 */
[----:B------:R-:W1:Y:S01]  /*0060*/  LDCU.64 UR4, c[0x4][0x10] ;  /* 0x01000200ff0477ac */ /* 0x000e620008000a00 */
[----:B------:R-:W-:Y:S02]  /*0070*/  IMAD.MOV.U32 R8, RZ, RZ, 0x9 ;  /* 0x00000009ff087424 */ /* 0x000fe400078e00ff */
[----:B------:R2:W3:Y:S01]  /*0080*/  LDC.64 R2, c[0x4][R0] ;  /* 0x0100000000027b82 */ /* 0x0004e20000000a00 */
[----:B------:R-:W4:Y:S01]  /*0090*/  LDCU.64 UR6, c[0x4][0x18] ;  /* 0x01000300ff0677ac */ /* 0x000f220008000a00 */
[----:B------:R-:W-:Y:S02]  /*00a0*/  IMAD.MOV.U32 R12, RZ, RZ, 0x1 ;  /* 0x00000001ff0c7424 */ /* 0x000fe400078e00ff */
[----:B------:R-:W-:Y:S01]  /*00b0*/  IMAD.MOV.U32 R13, RZ, RZ, RZ ;  /* 0x000000ffff0d7224 */ /* 0x000fe200078e00ff */
[----:B------:R-:W5:Y:S01]  /*00c0*/  LDCU.64 UR8, c[0x4][0x8] ;  /* 0x01000100ff0877ac */ /* 0x000f620008000a00 */
[----:B-1----:R-:W-:-:S02]  /*00d0*/  IMAD.U32 R4, RZ, RZ, UR4 ;  /* 0x00000004ff047e24 */ /* 0x002fc4000f8e00ff */
[----:B------:R-:W-:Y:S02]  /*00e0*/  IMAD.U32 R5, RZ, RZ, UR5 ;  /* 0x00000005ff057e24 */ /* 0x000fe4000f8e00ff */
[----:B----4-:R-:W-:Y:S02]  /*00f0*/  IMAD.U32 R6, RZ, RZ, UR6 ;  /* 0x00000006ff067e24 */ /* 0x010fe4000f8e00ff */
[----:B------:R-:W-:Y:S02]  /*0100*/  IMAD.U32 R7, RZ, RZ, UR7 ;  /* 0x00000007ff077e24 */ /* 0x000fe4000f8e00ff */
[----:B-----5:R-:W-:Y:S02]  /*0110*/  IMAD.U32 R10, RZ, RZ, UR8 ;  /* 0x00000008ff0a7e24 */ /* 0x020fe4000f8e00ff */
[----:B--2---:R-:W-:-:S07]  /*0120*/  IMAD.U32 R11, RZ, RZ, UR9 ;  /* 0x00000009ff0b7e24 */ /* 0x004fce000f8e00ff */
[----:B------:R-:W-:-:S07]  /*0130*/  LEPC R20, `(.L_x_0) ;  /* 0x000000001014794e */ /* 0x000fce0000000000 */
[----:B0--3--:R-:W-:Y:S05]  /*0140*/  CALL.ABS.NOINC R2 ;  /* 0x0000000002007343 */ /* 0x009fea0003c00000 */
.L_x_0:
[----:B------:R-:W1:Y:S01]  /*0150*/  S2R R0, SR_CTAID.X ;  /* 0x0000000000007919 */ /* 0x000e620000002500 */
[----:B------:R-:W2:Y:S01]  /*0160*/  S2R R3, SR_TID.X ;  /* 0x0000000000037919 */ /* 0x000ea20000002100 */
[----:B-1----:R-:W-:-:S05]  /*0170*/  IMAD.SHL.U32 R0, R0, 0x400, RZ ;  /* 0x0000040000007824 */ /* 0x002fca00078e00ff */
[C---:B--2---:R-:W-:Y:S01]  /*0180*/  LOP3.LUT R3, R0.reuse, R3, RZ, 0xfc, !PT ;  /* 0x0000000300037212 */ /* 0x044fe200078efcff */
[----:B------:R-:W-:-:S05]  /*0190*/  VIADD R0, R0, 0x400 ;  /* 0x0000040000007836 */ /* 0x000fca0000000000 */
[----:B------:R-:W-:-:S13]  /*01a0*/  ISETP.GE.U32.AND P0, PT, R3, R0, PT ;  /* 0x000000000300720c */ /* 0x000fda0003f06070 */
[----:B------:R-:W-:Y:S05]  /*01b0*/  @P0 EXIT ;  /* 0x000000000000094d */ /* 0x000fea0003800000 */
[----:B------:R-:W1:Y:S01]  /*01c0*/  LDC.64 R8, c[0x0][0x398] ;  /* 0x0000e600ff087b82 */ /* 0x000e620000000a00 */
[----:B------:R-:W-:Y:S01]  /*01d0*/  IMAD.MOV.U32 R2, RZ, RZ, RZ ;  /* 0x000000ffff027224 */ /* 0x000fe200078e00ff */
[----:B-1----:R-:W-:Y:S02]  /*01e0*/  ISETP.GT.AND P0, PT, R9, RZ, PT ;  /* 0x000000ff0900720c */ /* 0x002fe40003f04270 */
[----:B------:R-:W-:Y:S02]  /*01f0*/  SHF.R.S32.HI R5, RZ, 0x1f, R8 ;  /* 0x0000001fff057819 */ /* 0x000fe40000011408 */
[----:B------:R-:W-:-:S09]  /*0200*/  SHF.R.S32.HI R4, RZ, 0x1f, R9 ;  /* 0x0000001fff047819 */ /* 0x000fd20000011409 */
[----:B------:R-:W-:Y:S05]  /*0210*/  @P0 BRA `(.L_x_1) ;  /* 0x0000000c00a40947 */ /* 0x000fea0003800000 */
.L_x_16:
[----:B-1----:R-:W1:Y:S01]  /*0220*/  LDCU UR4, c[0x0][0x398] ;  /* 0x00007300ff0477ac */ /* 0x002e620008000800 */
[----:B------:R-:W-:Y:S01]  /*0230*/  BSSY.RECONVERGENT B0, `(.L_x_2) ;  /* 0x00000e1000007945 */ /* 0x000fe20003800200 */
[----:B-1----:R-:W-:-:S04]  /*0240*/  ISETP.GE.U32.AND P0, PT, R3, UR4, PT ;  /* 0x0000000403007c0c */ /* 0x002fc8000bf06070 */
[----:B------:R-:W-:-:S13]  /*0250*/  ISETP.GE.U32.AND.EX P0, PT, R2, R5, PT, P0 ;  /* 0x000000050200720c */ /* 0x000fda0003f06100 */
[----:B--234-:R-:W-:Y:S05]  /*0260*/  @P0 BRA `(.L_x_3) ;  /* 0x0000000c00740947 */ /* 0x01cfea0003800000 */
[----:B------:R-:W1:Y:S01]  /*0270*/  LDCU.64 UR4, c[0x0][0x390] ;  /* 0x00007200ff0477ac */ /* 0x000e620008000a00 */
[----:B------:R-:W2:Y:S08]  /*0280*/  LDC.64 R6, c[0x0][0x380] ;  /* 0x0000e000ff067b82 */ /* 0x000eb00000000a00 */
[----:B------:R-:W3:Y:S01]  /*0290*/  LDC R15, c[0x0][0x39c] ;  /* 0x0000e700ff0f7b82 */ /* 0x000ee20000000800 */
[----:B-1----:R-:W-:-:S04]  /*02a0*/  LEA R8, P0, R3, UR4, 0x2 ;  /* 0x0000000403087c11 */ /* 0x002fc8000f8010ff */
[----:B------:R-:W-:-:S05]  /*02b0*/  LEA.HI.X R9, R3, UR5, R2, 0x2, P0 ;  /* 0x0000000503097c11 */ /* 0x000fca00080f1402 */
[----:B------:R-:W2:Y:S02]  /*02c0*/  LDG.E R19, desc[UR36][R8.64] ;  /* 0x0000002408137981 */ /* 0x000ea4000c1e1900 */
[----:B--2---:R-:W-:-:S05]  /*02d0*/  IMAD.WIDE R6, R19, 0x4, R6 ;  /* 0x0000000413067825 */ /* 0x004fca00078e0206 */
[----:B------:R-:W2:Y:S04]  /*02e0*/  LDG.E R16, desc[UR36][R6.64] ;  /* 0x0000002406107981 */ /* 0x000ea8000c1e1900 */
[----:B------:R-:W2:Y:S02]  /*02f0*/  LDG.E R11, desc[UR36][R6.64+0x4] ;  /* 0x00000424060b7981 */ /* 0x000ea4000c1e1900 */
[----:B--2---:R-:W-:-:S05]  /*0300*/  IMAD.IADD R10, R11, 0x1, -R16 ;  /* 0x000000010b0a7824 */ /* 0x004fca00078e0a10 */
[----:B---3--:R-:W-:-:S13]  /*0310*/  ISETP.GT.AND P0, PT, R10, R15, PT ;  /* 0x0000000f0a00720c */ /* 0x008fda0003f04270 */
[----:B------:R-:W-:Y:S05]  /*0320*/  @P0 BRA `(.L_x_3) ;  /* 0x0000000c00440947 */ /* 0x000fea0003800000 */
[----:B------:R-:W-:Y:S01]  /*0330*/  ISETP.NE.AND P0, PT, R10, RZ, PT ;  /* 0x000000ff0a00720c */ /* 0x000fe20003f05270 */
[----:B------:R-:W-:Y:S01]  /*0340*/  BSSY.RECONVERGENT B1, `(.L_x_4) ;  /* 0x0000056000017945 */ /* 0x000fe20003800200 */
[----:B------:R-:W-:-:S11]  /*0350*/  CS2R R8, SRZ ;  /* 0x0000000000087805 */ /* 0x000fd6000001ff00 */
[----:B------:R-:W-:Y:S05]  /*0360*/  @!P0 BRA `(.L_x_5) ;  /* 0x00000004004c8947 */ /* 0x000fea0003800000 */
[----:B------:R-:W-:Y:S01]  /*0370*/  ISETP.GE.U32.AND P0, PT, R10, 0x4, PT ;  /* 0x000000040a00780c */ /* 0x000fe20003f06070 */
[-C--:B------:R-:W-:Y:S01]  /*0380*/  IMAD R8, R2, R15.reuse, RZ ;  /* 0x0000000f02087224 */ /* 0x080fe200078e02ff */
[----:B------:R-:W-:Y:S01]  /*0390*/  BSSY.RECONVERGENT B2, `(.L_x_6) ;  /* 0x000002c000027945 */ /* 0x000fe20003800200 */
[----:B------:R-:W-:Y:S01]  /*03a0*/  IMAD.WIDE.U32 R6, R3, R15, RZ ;  /* 0x0000000f03067225 */ /* 0x000fe200078e00ff */
[----:B------:R-:W-:Y:S02]  /*03b0*/  LOP3.LUT P1, R18, R10, 0x3, RZ, 0xc0, !PT ;  /* 0x000000030a127812 */ /* 0x000fe4000782c0ff */
[----:B------:R-:W-:Y:S01]  /*03c0*/  SHF.R.S32.HI R21, RZ, 0x1f, R16 ;  /* 0x0000001fff157819 */ /* 0x000fe20000011410 */
[----:B------:R-:W-:Y:S02]  /*03d0*/  IMAD R23, R4, R3, R8 ;  /* 0x0000000304177224 */ /* 0x000fe400078e0208 */
[----:B------:R-:W-:Y:S02]  /*03e0*/  IMAD.MOV.U32 R17, RZ, RZ, RZ ;  /* 0x000000ffff117224 */ /* 0x000fe400078e00ff */
[----:B------:R-:W-:-:S02]  /*03f0*/  IMAD.MOV.U32 R14, RZ, RZ, RZ ;  /* 0x000000ffff0e7224 */ /* 0x000fc400078e00ff */
[----:B------:R-:W-:Y:S01]  /*0400*/  IMAD.IADD R23, R7, 0x1, R23 ;  /* 0x0000000107177824 */ /* 0x000fe200078e0217 */
[----:B------:R-:W-:Y:S06]  /*0410*/  @!P0 BRA `(.L_x_7) ;  /* 0x00000000008c8947 */ /* 0x000fec0003800000 */
[----:B------:R-:W-:Y:S01]  /*0420*/  LOP3.LUT R17, R10, 0xfffffffc, RZ, 0xc0, !PT ;  /* 0xfffffffc0a117812 */ /* 0x000fe200078ec0ff */
[----:B------:R-:W-:Y:S02]  /*0430*/  IMAD.MOV.U32 R25, RZ, RZ, RZ ;  /* 0x000000ffff197224 */ /* 0x000fe400078e00ff */
[----:B------:R-:W-:Y:S01]  /*0440*/  IMAD.MOV.U32 R20, RZ, RZ, RZ ;  /* 0x000000ffff147224 */ /* 0x000fe200078e00ff */
[----:B------:R-:W-:-:S07]  /*0450*/  SHF.R.S32.HI R14, RZ, 0x1f, R17 ;  /* 0x0000001fff0e7819 */ /* 0x000fce0000011411 */
.L_x_8:
[----:B-1----:R-:W1:Y:S01]  /*0460*/  LDCU.128 UR4, c[0x0][0x3a0] ;  /* 0x00007400ff0477ac */ /* 0x002e620008000c00 */
[----:B------:R-:W-:Y:S01]  /*0470*/  IADD3 R22, P0, PT, R25, R6, RZ ;  /* 0x0000000619167210 */ /* 0x000fe20007f1e0ff */
[----:B------:R-:W2:Y:S04]  /*0480*/  LDCU.64 UR8, c[0x0][0x388] ;  /* 0x00007100ff0877ac */ /* 0x000ea80008000a00 */
[----:B------:R-:W-:Y:S01]  /*0490*/  IMAD.X R11, R20, 0x1, R23, P0 ;  /* 0x00000001140b7824 */ /* 0x000fe200000e0617 */
[----:B------:R-:W-:Y:S01]  /*04a0*/  IADD3 R9, P0, PT, R16, R25, RZ ;  /* 0x0000001910097210 */ /* 0x000fe20007f1e0ff */
[----:B------:R-:W-:-:S03]  /*04b0*/  IMAD.SHL.U32 R13, R22, 0x4, RZ ;  /* 0x00000004160d7824 */ /* 0x000fc600078e00ff */
[----:B------:R-:W-:Y:S01]  /*04c0*/  SHF.L.U64.HI R22, R22, 0x2, R11 ;  /* 0x0000000216167819 */ /* 0x000fe2000001020b */
[----:B------:R-:W-:Y:S01]  /*04d0*/  IMAD.X R12, R21, 0x1, R20, P0 ;  /* 0x00000001150c7824 */ /* 0x000fe200000e0614 */
[----:B-1----:R-:W-:Y:S02]  /*04e0*/  IADD3 R10, P0, PT, R13, UR4, RZ ;  /* 0x000000040d0a7c10 */ /* 0x002fe4000ff1e0ff */
[C---:B--2---:R-:W-:Y:S02]  /*04f0*/  LEA R8, P2, R9.reuse, UR8, 0x2 ;  /* 0x0000000809087c11 */ /* 0x044fe4000f8410ff */
[----:B------:R-:W-:Y:S02]  /*0500*/  IADD3.X R11, PT, PT, R22, UR5, RZ, P0, !PT ;  /* 0x00000005160b7c10 */ /* 0x000fe400087fe4ff */
[----:B------:R-:W-:-:S03]  /*0510*/  LEA.HI.X R9, R9, UR9, R12, 0x2, P2 ;  /* 0x0000000909097c11 */ /* 0x000fc600090f140c */
[----:B------:R1:W-:Y:S04]  /*0520*/  STG.E desc[UR36][R10.64], R19 ;  /* 0x000000130a007986 */ /* 0x0003e8000c101924 */
[----:B------:R-:W2:Y:S01]  /*0530*/  LDG.E R27, desc[UR36][R8.64] ;  /* 0x00000024081b7981 */ /* 0x000ea2000c1e1900 */
[----:B------:R-:W-:-:S04]  /*0540*/  IADD3 R12, P0, PT, R13, UR6, RZ ;  /* 0x000000060d0c7c10 */ /* 0x000fc8000ff1e0ff */
[----:B------:R-:W-:-:S05]  /*0550*/  IADD3.X R13, PT, PT, R22, UR7, RZ, P0, !PT ;  /* 0x00000007160d7c10 */ /* 0x000fca00087fe4ff */
[----:B--2---:R1:W-:Y:S04]  /*0560*/  STG.E desc[UR36][R12.64], R27 ;  /* 0x0000001b0c007986 */ /* 0x0043e8000c101924 */
[----:B------:R1:W-:Y:S04]  /*0570*/  STG.E desc[UR36][R10.64+0x4], R19 ;  /* 0x000004130a007986 */ /* 0x0003e8000c101924 */
[----:B------:R-:W2:Y:S04]  /*0580*/  LDG.E R29, desc[UR36][R8.64+0x4] ;  /* 0x00000424081d7981 */ /* 0x000ea8000c1e1900 */
[----:B--2---:R1:W-:Y:S04]  /*0590*/  STG.E desc[UR36][R12.64+0x4], R29 ;  /* 0x0000041d0c007986 */ /* 0x0043e8000c101924 */
[----:B------:R1:W-:Y:S04]  /*05a0*/  STG.E desc[UR36][R10.64+0x8], R19 ;  /* 0x000008130a007986 */ /* 0x0003e8000c101924 */
[----:B------:R-:W2:Y:S01]  /*05b0*/  LDG.E R22, desc[UR36][R8.64+0x8] ;  /* 0x0000082408167981 */ /* 0x000ea2000c1e1900 */
[----:B------:R-:W-:-:S03]  /*05c0*/  IADD3 R25, P0, PT, R25, 0x4, RZ ;  /* 0x0000000419197810 */ /* 0x000fc60007f1e0ff */
[----:B--2---:R1:W-:Y:S04]  /*05d0*/  STG.E desc[UR36][R12.64+0x8], R22 ;  /* 0x000008160c007986 */ /* 0x0043e8000c101924 */
[----:B------:R1:W-:Y:S04]  /*05e0*/  STG.E desc[UR36][R10.64+0xc], R19 ;  /* 0x00000c130a007986 */ /* 0x0003e8000c101924 */
[----:B------:R-:W2:Y:S01]  /*05f0*/  LDG.E R24, desc[UR36][R8.64+0xc] ;  /* 0x00000c2408187981 */ /* 0x000ea2000c1e1900 */
[----:B------:R-:W-:Y:S01]  /*0600*/  IMAD.X R20, RZ, RZ, R20, P0 ;  /* 0x000000ffff147224 */ /* 0x000fe200000e0614 */
[----:B------:R-:W-:-:S04]  /*0610*/  ISETP.NE.U32.AND P0, PT, R25, R17, PT ;  /* 0x000000111900720c */ /* 0x000fc80003f05070 */
[----:B------:R-:W-:Y:S01]  /*0620*/  ISETP.NE.AND.EX P0, PT, R20, R14, PT, P0 ;  /* 0x0000000e1400720c */ /* 0x000fe20003f05300 */
[----:B--2---:R1:W-:-:S12]  /*0630*/  STG.E desc[UR36][R12.64+0xc], R24 ;  /* 0x00000c180c007986 */ /* 0x0043d8000c101924 */
[----:B------:R-:W-:Y:S05]  /*0640*/  @P0 BRA `(.L_x_8) ;  /* 0xfffffffc00840947 */ /* 0x000fea000383ffff */
.L_x_7:
[----:B------:R-:W-:Y:S05]  /*0650*/  BSYNC.RECONVERGENT B2 ;  /* 0x0000000000027941 */ /* 0x000fea0003800200 */
.L_x_6:
[----:B------:R-:W-:Y:S02]  /*0660*/  IMAD.MOV.U32 R8, RZ, RZ, R17 ;  /* 0x000000ffff087224 */ /* 0x000fe400078e0011 */
[----:B------:R-:W-:Y:S01]  /*0670*/  IMAD.MOV.U32 R9, RZ, RZ, R14 ;  /* 0x000000ffff097224 */ /* 0x000fe200078e000e */
[----:B------:R-:W-:Y:S06]  /*0680*/  @!P1 BRA `(.L_x_5) ;  /* 0x0000000000849947 */ /* 0x000fec0003800000 */
[----:B------:R-:W2:Y:S01]  /*0690*/  LDCU.128 UR4, c[0x0][0x3a0] ;  /* 0x00007400ff0477ac */ /* 0x000ea20008000c00 */
[----:B------:R-:W-:Y:S01]  /*06a0*/  IADD3 R6, P0, PT, R17, R6, RZ ;  /* 0x0000000611067210 */ /* 0x000fe20007f1e0ff */
[----:B------:R-:W3:Y:S04]  /*06b0*/  LDCU.64 UR8, c[0x0][0x388] ;  /* 0x00007100ff0877ac */ /* 0x000ee80008000a00 */
[----:B------:R-:W-:Y:S01]  /*06c0*/  IMAD.X R23, R14, 0x1, R23, P0 ;  /* 0x000000010e177824 */ /* 0x000fe200000e0617 */
[----:B------:R-:W-:Y:S01]  /*06d0*/  IADD3 R16, P0, PT, R16, R17, RZ ;  /* 0x0000001110107210 */ /* 0x000fe20007f1e0ff */
[----:B-1----:R-:W-:-:S03]  /*06e0*/  IMAD.SHL.U32 R12, R6, 0x4, RZ ;  /* 0x00000004060c7824 */ /* 0x002fc600078e00ff */
[----:B------:R-:W-:Y:S01]  /*06f0*/  SHF.L.U64.HI R8, R6, 0x2, R23 ;  /* 0x0000000206087819 */ /* 0x000fe20000010217 */
[----:B------:R-:W-:Y:S01]  /*0700*/  IMAD.X R21, R21, 0x1, R14, P0 ;  /* 0x0000000115157824 */ /* 0x000fe200000e060e */
[----:B--2---:R-:W-:Y:S02]  /*0710*/  IADD3 R10, P0, PT, R12, UR4, RZ ;  /* 0x000000040c0a7c10 */ /* 0x004fe4000ff1e0ff */
[----:B---3--:R-:W-:Y:S02]  /*0720*/  LEA R6, P1, R16, UR8, 0x2 ;  /* 0x0000000810067c11 */ /* 0x008fe4000f8210ff */
[----:B------:R-:W-:Y:S02]  /*0730*/  IADD3.X R11, PT, PT, R8, UR5, RZ, P0, !PT ;  /* 0x00000005080b7c10 */ /* 0x000fe400087fe4ff */
[----:B------:R-:W-:-:S03]  /*0740*/  LEA.HI.X R7, R16, UR9, R21, 0x2, P1 ;  /* 0x0000000910077c11 */ /* 0x000fc600088f1415 */
[----:B------:R2:W-:Y:S04]  /*0750*/  STG.E desc[UR36][R10.64], R19 ;  /* 0x000000130a007986 */ /* 0x0005e8000c101924 */
[----:B------:R-:W3:Y:S01]  /*0760*/  LDG.E R21, desc[UR36][R6.64] ;  /* 0x0000002406157981 */ /* 0x000ee2000c1e1900 */
[----:B------:R-:W-:-:S04]  /*0770*/  IADD3 R12, P0, PT, R12, UR6, RZ ;  /* 0x000000060c0c7c10 */ /* 0x000fc8000ff1e0ff */
[----:B------:R-:W-:Y:S02]  /*0780*/  IADD3.X R13, PT, PT, R8, UR7, RZ, P0, !PT ;  /* 0x00000007080d7c10 */ /* 0x000fe400087fe4ff */
[----:B------:R-:W-:Y:S02]  /*0790*/  ISETP.NE.AND P0, PT, R18, 0x1, PT ;  /* 0x000000011200780c */ /* 0x000fe40003f05270 */
[----:B------:R-:W-:-:S05]  /*07a0*/  IADD3 R8, P1, PT, R17, 0x1, RZ ;  /* 0x0000000111087810 */ /* 0x000fca0007f3e0ff */
[----:B------:R-:W-:Y:S01]  /*07b0*/  IMAD.X R9, RZ, RZ, R14, P1 ;  /* 0x000000ffff097224 */ /* 0x000fe200008e060e */
[----:B---3--:R2:W-:Y:S05]  /*07c0*/  STG.E desc[UR36][R12.64], R21 ;  /* 0x000000150c007986 */ /* 0x0085ea000c101924 */
[----:B------:R-:W-:Y:S05]  /*07d0*/  @!P0 BRA `(.L_x_5) ;  /* 0x0000000000308947 */ /* 0x000fea0003800000 */
[----:B------:R3:W-:Y:S04]  /*07e0*/  STG.E desc[UR36][R10.64+0x4], R19 ;  /* 0x000004130a007986 */ /* 0x0007e8000c101924 */
[----:B--2---:R-:W2:Y:S01]  /*07f0*/  LDG.E R21, desc[UR36][R6.64+0x4] ;  /* 0x0000042406157981 */ /* 0x004ea2000c1e1900 */
[----:B------:R-:W-:Y:S02]  /*0800*/  ISETP.NE.AND P0, PT, R18, 0x2, PT ;  /* 0x000000021200780c */ /* 0x000fe40003f05270 */
[----:B------:R-:W-:-:S05]  /*0810*/  IADD3 R8, P1, PT, R17, 0x2, RZ ;  /* 0x0000000211087810 */ /* 0x000fca0007f3e0ff */
[----:B------:R-:W-:Y:S01]  /*0820*/  IMAD.X R9, RZ, RZ, R14, P1 ;  /* 0x000000ffff097224 */ /* 0x000fe200008e060e */
[----:B--2---:R3:W-:Y:S05]  /*0830*/  STG.E desc[UR36][R12.64+0x4], R21 ;  /* 0x000004150c007986 */ /* 0x0047ea000c101924 */
[----:B------:R-:W-:Y:S05]  /*0840*/  @!P0 BRA `(.L_x_5) ;  /* 0x0000000000148947 */ /* 0x000fea0003800000 */
[----:B------:R4:W-:Y:S04]  /*0850*/  STG.E desc[UR36][R10.64+0x8], R19 ;  /* 0x000008130a007986 */ /* 0x0009e8000c101924 */
[----:B------:R-:W2:Y:S01]  /*0860*/  LDG.E R7, desc[UR36][R6.64+0x8] ;  /* 0x0000082406077981 */ /* 0x000ea2000c1e1900 */
[----:B------:R-:W-:-:S05]  /*0870*/  IADD3 R8, P0, PT, R17, 0x3, RZ ;  /* 0x0000000311087810 */ /* 0x000fca0007f1e0ff */
[----:B------:R-:W-:Y:S01]  /*0880*/  IMAD.X R9, RZ, RZ, R14, P0 ;  /* 0x000000ffff097224 */ /* 0x000fe200000e060e */
[----:B--2---:R4:W-:Y:S07]  /*0890*/  STG.E desc[UR36][R12.64+0x8], R7 ;  /* 0x000008070c007986 */ /* 0x0049ee000c101924 */
.L_x_5:
[----:B------:R-:W-:Y:S05]  /*08a0*/  BSYNC.RECONVERGENT B1 ;  /* 0x0000000000017941 */ /* 0x000fea0003800200 */
.L_x_4:
[----:B------:R-:W-:-:S04]  /*08b0*/  ISETP.GE.U32.AND P0, PT, R8, R15, PT ;  /* 0x0000000f0800720c */ /* 0x000fc80003f06070 */
[----:B------:R-:W-:-:S13]  /*08c0*/  ISETP.GE.U32.AND.EX P0, PT, R9, R4, PT, P0 ;  /* 0x000000040900720c */ /* 0x000fda0003f06100 */
[----:B------:R-:W-:Y:S05]  /*08d0*/  @P0 BRA `(.L_x_3) ;  /* 0x0000000400d80947 */ /* 0x000fea0003800000 */
[-C--:B------:R-:W-:Y:S01]  /*08e0*/  IADD3 R6, P0, PT, R8, -R15.reuse, RZ ;  /* 0x8000000f08067210 */ /* 0x080fe20007f1e0ff */
[-C--:B-1234-:R-:W-:Y:S01]  /*08f0*/  IMAD R10, R2, R15.reuse, RZ ;  /* 0x0000000f020a7224 */ /* 0x09efe200078e02ff */
[----:B------:R-:W-:Y:S01]  /*0900*/  IADD3 R11, P2, PT, -R8, R15, RZ ;  /* 0x0000000f080b7210 */ /* 0x000fe20007f5e1ff */
[----:B------:R-:W-:Y:S01]  /*0910*/  BSSY.RECONVERGENT B1, `(.L_x_9) ;  /* 0x000002f000017945 */ /* 0x000fe20003800200 */
[----:B------:R-:W-:Y:S01]  /*0920*/  ISETP.GT.U32.AND P1, PT, R6, -0x8, PT ;  /* 0xfffffff80600780c */ /* 0x000fe20003f24070 */
[----:B------:R-:W-:Y:S01]  /*0930*/  IMAD.X R6, R9, 0x1, ~R4, P0 ;  /* 0x0000000109067824 */ /* 0x000fe200000e0e04 */
[----:B------:R-:W-:Y:S01]  /*0940*/  LOP3.LUT R20, R11, 0x7, RZ, 0xc0, !PT ;  /* 0x000000070b147812 */ /* 0x000fe200078ec0ff */
[----:B------:R-:W-:-:S03]  /*0950*/  IMAD R13, R4, R3, R10 ;  /* 0x00000003040d7224 */ /* 0x000fc600078e020a */
[----:B------:R-:W-:Y:S01]  /*0960*/  ISETP.GT.U32.AND.EX P1, PT, R6, -0x1, PT, P1 ;  /* 0xffffffff0600780c */ /* 0x000fe20003f24110 */
[----:B------:R-:W-:Y:S01]  /*0970*/  IMAD.WIDE.U32 R6, R3, R15, RZ ;  /* 0x0000000f03067225 */ /* 0x000fe200078e00ff */
[----:B------:R-:W-:-:S03]  /*0980*/  ISETP.NE.U32.AND P0, PT, R20, RZ, PT ;  /* 0x000000ff1400720c */ /* 0x000fc60003f05070 */
[----:B------:R-:W-:Y:S01]  /*0990*/  IMAD.IADD R10, R13, 0x1, R7 ;  /* 0x000000010d0a7824 */ /* 0x000fe200078e0207 */
[----:B------:R-:W-:-:S07]  /*09a0*/  ISETP.NE.AND.EX P0, PT, RZ, RZ, PT, P0 ;  /* 0x000000ffff00720c */ /* 0x000fce0003f05300 */
[----:B------:R-:W-:Y:S06]  /*09b0*/  @P1 BRA `(.L_x_10) ;  /* 0x0000000000901947 */ /* 0x000fec0003800000 */
[----:B------:R-:W-:Y:S01]  /*09c0*/  IMAD.X R18, R4, 0x1, ~R9, P2 ;  /* 0x0000000104127824 */ /* 0x000fe200010e0e09 */
[----:B------:R-:W-:Y:S02]  /*09d0*/  LOP3.LUT R21, R11, 0xfffffff8, RZ, 0xc0, !PT ;  /* 0xfffffff80b157812 */ /* 0x000fe400078ec0ff */
[----:B------:R-:W-:-:S07]  /*09e0*/  CS2R R16, SRZ ;  /* 0x0000000000107805 */ /* 0x000fce000001ff00 */
.L_x_11:
[----:B-1----:R-:W1:Y:S01]  /*09f0*/  LDCU.128 UR4, c[0x0][0x3a0] ;  /* 0x00007400ff0477ac */ /* 0x002e620008000c00 */
[----:B------:R-:W-:Y:S01]  /*0a00*/  IADD3 R15, P1, PT, R8, R6, RZ ;  /* 0x00000006080f7210 */ /* 0x000fe20007f3e0ff */
[----:B------:R-:W-:-:S04]  /*0a10*/  IMAD.MOV.U32 R19, RZ, RZ, -0x1 ;  /* 0xffffffffff137424 */ /* 0x000fc800078e00ff */
[----:B------:R-:W-:Y:S02]  /*0a20*/  IMAD.X R12, R9, 0x1, R10, P1 ;  /* 0x00000001090c7824 */ /* 0x000fe400008e060a */
[----:B------:R-:W-:-:S03]  /*0a30*/  IMAD.SHL.U32 R14, R15, 0x4, RZ ;  /* 0x000000040f0e7824 */ /* 0x000fc600078e00ff */
[----:B------:R-:W-:Y:S02]  /*0a40*/  SHF.L.U64.HI R15, R15, 0x2, R12 ;  /* 0x000000020f0f7819 */ /* 0x000fe4000001020c */
[C---:B-1----:R-:W-:Y:S02]  /*0a50*/  IADD3 R12, P1, PT, R14.reuse, UR4, RZ ;  /* 0x000000040e0c7c10 */ /* 0x042fe4000ff3e0ff */
[----:B------:R-:W-:Y:S02]  /*0a60*/  IADD3 R14, P2, PT, R14, UR6, RZ ;  /* 0x000000060e0e7c10 */ /* 0x000fe4000ff5e0ff */
[C---:B------:R-:W-:Y:S02]  /*0a70*/  IADD3.X R13, PT, PT, R15.reuse, UR5, RZ, P1, !PT ;  /* 0x000000050f0d7c10 */ /* 0x040fe40008ffe4ff */
[----:B------:R-:W-:Y:S02]  /*0a80*/  IADD3.X R15, PT, PT, R15, UR7, RZ, P2, !PT ;  /* 0x000000070f0f7c10 */ /* 0x000fe400097fe4ff */
[----:B------:R-:W-:Y:S01]  /*0a90*/  IADD3 R16, P1, PT, R16, 0x8, RZ ;  /* 0x0000000810107810 */ /* 0x000fe20007f3e0ff */
[----:B------:R1:W-:Y:S01]  /*0aa0*/  STG.E desc[UR36][R12.64], R19 ;  /* 0x000000130c007986 */ /* 0x0003e2000c101924 */
[----:B------:R-:W-:-:S03]  /*0ab0*/  IADD3 R8, P2, PT, R8, 0x8, RZ ;  /* 0x0000000808087810 */ /* 0x000fc60007f5e0ff */
[----:B------:R1:W-:Y:S01]  /*0ac0*/  STG.E desc[UR36][R14.64], R19 ;  /* 0x000000130e007986 */ /* 0x0003e2000c101924 */
[----:B------:R-:W-:Y:S01]  /*0ad0*/  IMAD.X R17, RZ, RZ, R17, P1 ;  /* 0x000000ffff117224 */ /* 0x000fe200008e0611 */
[----:B------:R-:W-:Y:S01]  /*0ae0*/  ISETP.NE.U32.AND P1, PT, R16, R21, PT ;  /* 0x000000151000720c */ /* 0x000fe20003f25070 */
[----:B------:R-:W-:Y:S01]  /*0af0*/  IMAD.X R9, RZ, RZ, R9, P2 ;  /* 0x000000ffff097224 */ /* 0x000fe200010e0609 */
[----:B------:R1:W-:Y:S02]  /*0b00*/  STG.E desc[UR36][R12.64+0x4], R19 ;  /* 0x000004130c007986 */ /* 0x0003e4000c101924 */
[----:B------:R-:W-:Y:S02]  /*0b10*/  ISETP.NE.AND.EX P1, PT, R17, R18, PT, P1 ;  /* 0x000000121100720c */ /* 0x000fe40003f25310 */
[----:B------:R1:W-:Y:S04]  /*0b20*/  STG.E desc[UR36][R14.64+0x4], R19 ;  /* 0x000004130e007986 */ /* 0x0003e8000c101924 */
        /* <DEDUP_REMOVED lines=11> */
[----:B------:R1:W-:Y:S01]  /*0be0*/  STG.E desc[UR36][R14.64+0x1c], R19 ;  /* 0x00001c130e007986 */ /* 0x0003e2000c101924 */
[----:B------:R-:W-:Y:S05]  /*0bf0*/  @P1 BRA `(.L_x_11) ;  /* 0xfffffffc007c1947 */ /* 0x000fea000383ffff */
.L_x_10:
[----:B------:R-:W-:Y:S05]  /*0c00*/  BSYNC.RECONVERGENT B1 ;  /* 0x0000000000017941 */ /* 0x000fea0003800200 */
.L_x_9:
[----:B------:R-:W-:Y:S05]  /*0c10*/  @!P0 BRA `(.L_x_3) ;  /* 0x0000000400088947 */ /* 0x000fea0003800000 */
[----:B------:R-:W-:Y:S01]  /*0c20*/  ISETP.GE.U32.AND P0, PT, R20, 0x4, PT ;  /* 0x000000041400780c */ /* 0x000fe20003f06070 */
[----:B------:R-:W-:Y:S01]  /*0c30*/  BSSY.RECONVERGENT B1, `(.L_x_12) ;  /* 0x000001a000017945 */ /* 0x000fe20003800200 */
[----:B------:R-:W-:Y:S02]  /*0c40*/  LOP3.LUT R16, R11, 0x3, RZ, 0xc0, !PT ;  /* 0x000000030b107812 */ /* 0x000fe400078ec0ff */
[----:B------:R-:W-:Y:S02]  /*0c50*/  ISETP.GE.U32.AND.EX P0, PT, RZ, RZ, PT, P0 ;  /* 0x000000ffff00720c */ /* 0x000fe40003f06100 */
[----:B------:R-:W-:-:S04]  /*0c60*/  ISETP.NE.U32.AND P1, PT, R16, RZ, PT ;  /* 0x000000ff1000720c */ /* 0x000fc80003f25070 */
[----:B------:R-:W-:-:S07]  /*0c70*/  ISETP.NE.AND.EX P1, PT, RZ, RZ, PT, P1 ;  /* 0x000000ffff00720c */ /* 0x000fce0003f25310 */
[----:B------:R-:W-:Y:S06]  /*0c80*/  @!P0 BRA `(.L_x_13) ;  /* 0x0000000000508947 */ /* 0x000fec0003800000 */
[----:B------:R-:W2:Y:S01]  /*0c90*/  LDCU.128 UR4, c[0x0][0x3a0] ;  /* 0x00007400ff0477ac */ /* 0x000ea20008000c00 */
[----:B-1----:R-:W-:Y:S01]  /*0ca0*/  IADD3 R15, P0, PT, R8, R6, RZ ;  /* 0x00000006080f7210 */ /* 0x002fe20007f1e0ff */
[----:B------:R-:W-:-:S04]  /*0cb0*/  IMAD.MOV.U32 R17, RZ, RZ, -0x1 ;  /* 0xffffffffff117424 */ /* 0x000fc800078e00ff */
[----:B------:R-:W-:Y:S02]  /*0cc0*/  IMAD.X R12, R10, 0x1, R9, P0 ;  /* 0x000000010a0c7824 */ /* 0x000fe400000e0609 */
[----:B------:R-:W-:-:S03]  /*0cd0*/  IMAD.SHL.U32 R14, R15, 0x4, RZ ;  /* 0x000000040f0e7824 */ /* 0x000fc600078e00ff */
[----:B------:R-:W-:Y:S02]  /*0ce0*/  SHF.L.U64.HI R15, R15, 0x2, R12 ;  /* 0x000000020f0f7819 */ /* 0x000fe4000001020c */
[C---:B--2---:R-:W-:Y:S02]  /*0cf0*/  IADD3 R12, P0, PT, R14.reuse, UR4, RZ ;  /* 0x000000040e0c7c10 */ /* 0x044fe4000ff1e0ff */
[----:B------:R-:W-:Y:S02]  /*0d00*/  IADD3 R14, P2, PT, R14, UR6, RZ ;  /* 0x000000060e0e7c10 */ /* 0x000fe4000ff5e0ff */
[C---:B------:R-:W-:Y:S02]  /*0d10*/  IADD3.X R13, PT, PT, R15.reuse, UR5, RZ, P0, !PT ;  /* 0x000000050f0d7c10 */ /* 0x040fe400087fe4ff */
[----:B------:R-:W-:Y:S02]  /*0d20*/  IADD3.X R15, PT, PT, R15, UR7, RZ, P2, !PT ;  /* 0x000000070f0f7c10 */ /* 0x000fe400097fe4ff */
[----:B------:R-:W-:Y:S01]  /*0d30*/  IADD3 R8, P0, PT, R8, 0x4, RZ ;  /* 0x0000000408087810 */ /* 0x000fe20007f1e0ff */
[----:B------:R2:W-:Y:S04]  /*0d40*/  STG.E desc[UR36][R12.64], R17 ;  /* 0x000000110c007986 */ /* 0x0005e8000c101924 */
[----:B------:R2:W-:Y:S01]  /*0d50*/  STG.E desc[UR36][R14.64], R17 ;  /* 0x000000110e007986 */ /* 0x0005e2000c101924 */
[----:B------:R-:W-:-:S03]  /*0d60*/  IMAD.X R9, RZ, RZ, R9, P0 ;  /* 0x000000ffff097224 */ /* 0x000fc600000e0609 */
[----:B------:R2:W-:Y:S04]  /*0d70*/  STG.E desc[UR36][R12.64+0x4], R17 ;  /* 0x000004110c007986 */ /* 0x0005e8000c101924 */
[----:B------:R2:W-:Y:S04]  /*0d80*/  STG.E desc[UR36][R14.64+0x4], R17 ;  /* 0x000004110e007986 */ /* 0x0005e8000c101924 */
[----:B------:R2:W-:Y:S04]  /*0d90*/  STG.E desc[UR36][R12.64+0x8], R17 ;  /* 0x000008110c007986 */ /* 0x0005e8000c101924 */
[----:B------:R2:W-:Y:S04]  /*0da0*/  STG.E desc[UR36][R14.64+0x8], R17 ;  /* 0x000008110e007986 */ /* 0x0005e8000c101924 */
[----:B------:R2:W-:Y:S04]  /*0db0*/  STG.E desc[UR36][R12.64+0xc], R17 ;  /* 0x00000c110c007986 */ /* 0x0005e8000c101924 */
[----:B------:R2:W-:Y:S02]  /*0dc0*/  STG.E desc[UR36][R14.64+0xc], R17 ;  /* 0x00000c110e007986 */ /* 0x0005e4000c101924 */
.L_x_13:
[----:B------:R-:W-:Y:S05]  /*0dd0*/  BSYNC.RECONVERGENT B1 ;  /* 0x0000000000017941 */ /* 0x000fea0003800200 */
.L_x_12:
[----:B------:R-:W-:Y:S05]  /*0de0*/  @!P1 BRA `(.L_x_3) ;  /* 0x0000000000949947 */ /* 0x000fea0003800000 */
[----:B------:R-:W-:Y:S01]  /*0df0*/  ISETP.NE.U32.AND P0, PT, R16, 0x1, PT ;  /* 0x000000011000780c */ /* 0x000fe20003f05070 */
[----:B------:R-:W-:Y:S01]  /*0e00*/  BSSY.RECONVERGENT B1, `(.L_x_14) ;  /* 0x0000016000017945 */ /* 0x000fe20003800200 */
[----:B------:R-:W-:Y:S02]  /*0e10*/  LOP3.LUT R11, R11, 0x1, RZ, 0xc0, !PT ;  /* 0x000000010b0b7812 */ /* 0x000fe400078ec0ff */
[----:B------:R-:W-:Y:S02]  /*0e20*/  ISETP.NE.AND.EX P0, PT, RZ, RZ, PT, P0 ;  /* 0x000000ffff00720c */ /* 0x000fe40003f05300 */
[----:B------:R-:W-:-:S04]  /*0e30*/  ISETP.NE.U32.AND P1, PT, R11, 0x1, PT ;  /* 0x000000010b00780c */ /* 0x000fc80003f25070 */
[----:B------:R-:W-:-:S07]  /*0e40*/  ISETP.NE.U32.AND.EX P1, PT, RZ, RZ, PT, P1 ;  /* 0x000000ffff00720c */ /* 0x000fce0003f25110 */
[----:B------:R-:W-:Y:S06]  /*0e50*/  @!P0 BRA `(.L_x_15) ;  /* 0x0000000000408947 */ /* 0x000fec0003800000 */
[----:B------:R-:W3:Y:S01]  /*0e60*/  LDCU.128 UR4, c[0x0][0x3a0] ;  /* 0x00007400ff0477ac */ /* 0x000ee20008000c00 */
[----:B------:R-:W-:-:S05]  /*0e70*/  IADD3 R11, P0, PT, R8, R6, RZ ;  /* 0x00000006080b7210 */ /* 0x000fca0007f1e0ff */
[----:B-12---:R-:W-:Y:S02]  /*0e80*/  IMAD.X R12, R10, 0x1, R9, P0 ;  /* 0x000000010a0c7824 */ /* 0x006fe400000e0609 */
[----:B------:R-:W-:-:S03]  /*0e90*/  IMAD.SHL.U32 R14, R11, 0x4, RZ ;  /* 0x000000040b0e7824 */ /* 0x000fc600078e00ff */
[----:B------:R-:W-:Y:S02]  /*0ea0*/  SHF.L.U64.HI R11, R11, 0x2, R12 ;  /* 0x000000020b0b7819 */ /* 0x000fe4000001020c */
[C---:B---3--:R-:W-:Y:S02]  /*0eb0*/  IADD3 R12, P0, PT, R14.reuse, UR4, RZ ;  /* 0x000000040e0c7c10 */ /* 0x048fe4000ff1e0ff */
[----:B------:R-:W-:Y:S02]  /*0ec0*/  IADD3 R14, P2, PT, R14, UR6, RZ ;  /* 0x000000060e0e7c10 */ /* 0x000fe4000ff5e0ff */
[C---:B------:R-:W-:Y:S02]  /*0ed0*/  IADD3.X R13, PT, PT, R11.reuse, UR5, RZ, P0, !PT ;  /* 0x000000050b0d7c10 */ /* 0x040fe400087fe4ff */
[----:B------:R-:W-:Y:S01]  /*0ee0*/  IADD3.X R15, PT, PT, R11, UR7, RZ, P2, !PT ;  /* 0x000000070b0f7c10 */ /* 0x000fe200097fe4ff */
[----:B------:R-:W-:Y:S01]  /*0ef0*/  IMAD.MOV.U32 R11, RZ, RZ, -0x1 ;  /* 0xffffffffff0b7424 */ /* 0x000fe200078e00ff */
[----:B------:R-:W-:-:S04]  /*0f00*/  IADD3 R8, P0, PT, R8, 0x2, RZ ;  /* 0x0000000208087810 */ /* 0x000fc80007f1e0ff */
[----:B------:R3:W-:Y:S01]  /*0f10*/  STG.E desc[UR36][R12.64], R11 ;  /* 0x0000000b0c007986 */ /* 0x0007e2000c101924 */
[----:B------:R-:W-:-:S03]  /*0f20*/  IMAD.X R9, RZ, RZ, R9, P0 ;  /* 0x000000ffff097224 */ /* 0x000fc600000e0609 */
[----:B------:R3:W-:Y:S04]  /*0f30*/  STG.E desc[UR36][R14.64], R11 ;  /* 0x0000000b0e007986 */ /* 0x0007e8000c101924 */
[----:B------:R3:W-:Y:S04]  /*0f40*/  STG.E desc[UR36][R12.64+0x4], R11 ;  /* 0x0000040b0c007986 */ /* 0x0007e8000c101924 */
[----:B------:R3:W-:Y:S02]  /*0f50*/  STG.E desc[UR36][R14.64+0x4], R11 ;  /* 0x0000040b0e007986 */ /* 0x0007e4000c101924 */
.L_x_15:
[----:B------:R-:W-:Y:S05]  /*0f60*/  BSYNC.RECONVERGENT B1 ;  /* 0x0000000000017941 */ /* 0x000fea0003800200 */
.L_x_14:
[----:B------:R-:W-:Y:S05]  /*0f70*/  @P1 BRA `(.L_x_3) ;  /* 0x0000000000301947 */ /* 0x000fea0003800000 */
[----:B------:R-:W4:Y:S01]  /*0f80*/  LDCU.128 UR4, c[0x0][0x3a0] ;  /* 0x00007400ff0477ac */ /* 0x000f220008000c00 */
[----:B------:R-:W-:Y:S01]  /*0f90*/  IADD3 R6, P0, PT, R8, R6, RZ ;  /* 0x0000000608067210 */ /* 0x000fe20007f1e0ff */
[----:B---3--:R-:W-:-:S04]  /*0fa0*/  IMAD.MOV.U32 R11, RZ, RZ, -0x1 ;  /* 0xffffffffff0b7424 */ /* 0x008fc800078e00ff */
[----:B------:R-:W-:Y:S02]  /*0fb0*/  IMAD.X R9, R9, 0x1, R10, P0 ;  /* 0x0000000109097824 */ /* 0x000fe400000e060a */
[----:B------:R-:W-:-:S03]  /*0fc0*/  IMAD.SHL.U32 R8, R6, 0x4, RZ ;  /* 0x0000000406087824 */ /* 0x000fc600078e00ff */
[----:B------:R-:W-:Y:S02]  /*0fd0*/  SHF.L.U64.HI R9, R6, 0x2, R9 ;  /* 0x0000000206097819 */ /* 0x000fe40000010209 */
[C---:B----4-:R-:W-:Y:S02]  /*0fe0*/  IADD3 R6, P0, PT, R8.reuse, UR4, RZ ;  /* 0x0000000408067c10 */ /* 0x050fe4000ff1e0ff */
[----:B------:R-:W-:Y:S02]  /*0ff0*/  IADD3 R8, P1, PT, R8, UR6, RZ ;  /* 0x0000000608087c10 */ /* 0x000fe4000ff3e0ff */
[C---:B------:R-:W-:Y:S02]  /*1000*/  IADD3.X R7, PT, PT, R9.reuse, UR5, RZ, P0, !PT ;  /* 0x0000000509077c10 */ /* 0x040fe400087fe4ff */
[----:B------:R-:W-:-:S03]  /*1010*/  IADD3.X R9, PT, PT, R9, UR7, RZ, P1, !PT ;  /* 0x0000000709097c10 */ /* 0x000fc60008ffe4ff */
[----:B------:R3:W-:Y:S04]  /*1020*/  STG.E desc[UR36][R6.64], R11 ;  /* 0x0000000b06007986 */ /* 0x0007e8000c101924 */
[----:B------:R3:W-:Y:S02]  /*1030*/  STG.E desc[UR36][R8.64], R11 ;  /* 0x0000000b08007986 */ /* 0x0007e4000c101924 */
.L_x_3:
[----:B------:R-:W-:Y:S05]  /*1040*/  BSYNC.RECONVERGENT B0 ;  /* 0x0000000000007941 */ /* 0x000fea0003800200 */
.L_x_2:
[----:B------:R-:W-:-:S05]  /*1050*/  IADD3 R3, P0, PT, R3, 0x100, RZ ;  /* 0x0000010003037810 */ /* 0x000fca0007f1e0ff */
[----:B------:R-:W-:Y:S01]  /*1060*/  IMAD.X R2, RZ, RZ, R2, P0 ;  /* 0x000000ffff027224 */ /* 0x000fe200000e0602 */
[----:B------:R-:W-:-:S04]  /*1070*/  ISETP.GE.U32.AND P0, PT, R3, R0, PT ;  /* 0x000000000300720c */ /* 0x000fc80003f06070 */
[----:B------:R-:W-:-:S13]  /*1080*/  ISETP.GE.U32.AND.EX P0, PT, R2, RZ, PT, P0 ;  /* 0x000000ff0200720c */ /* 0x000fda0003f06100 */
[----:B------:R-:W-:Y:S05]  /*1090*/  @!P0 BRA `(.L_x_16) ;  /* 0xfffffff000608947 */ /* 0x000fea000383ffff */
[----:B------:R-:W-:Y:S05]  /*10a0*/  EXIT ;  /* 0x000000000000794d */ /* 0x000fea0003800000 */
.L_x_1:
[----:B------:R-:W1:Y:S01]  /*10b0*/  LDC.64 R10, c[0x0][0x388] ;  /* 0x0000e200ff0a7b82 */ /* 0x000e620000000a00 */
[----:B------:R-:W-:-:S05]  /*10c0*/  LOP3.LUT R6, R9, 0x7, RZ, 0xc0, !PT ;  /* 0x0000000709067812 */ /* 0x000fca00078ec0ff */
[----:B------:R-:W-:-:S05]  /*10d0*/  VIADD R8, R6, 0xffffffff ;  /* 0xffffffff06087836 */ /* 0x000fca0000000000 */
[----:B------:R-:W-:Y:S02]  /*10e0*/  ISETP.GE.U32.AND P2, PT, R8, 0x3, PT ;  /* 0x000000030800780c */ /* 0x000fe40003f46070 */
[C---:B------:R-:W-:Y:S02]  /*10f0*/  LOP3.LUT R8, R9.reuse, 0x3, RZ, 0xc0, !PT ;  /* 0x0000000309087812 */ /* 0x040fe400078ec0ff */
[----:B------:R-:W-:Y:S02]  /*1100*/  LOP3.LUT R9, R9, 0x7ffffff8, RZ, 0xc0, !PT ;  /* 0x7ffffff809097812 */ /* 0x000fe400078ec0ff */
[----:B-1----:R-:W-:-:S05]  /*1110*/  IADD3 R7, P0, PT, R10, 0x8, RZ ;  /* 0x000000080a077810 */ /* 0x002fca0007f1e0ff */
[----:B------:R-:W-:-:S08]  /*1120*/  IMAD.X R16, RZ, RZ, R11, P0 ;  /* 0x000000ffff107224 */ /* 0x000fd000000e060b */
.L_x_43:
        /* <DEDUP_REMOVED lines=22> */
[----:B------:R-:W-:Y:S01]  /*1290*/  BSSY.RECONVERGENT B1, `(.L_x_22) ;  /* 0x00000ab000017945 */ /* 0x000fe20003800200 */
[----:B------:R-:W-:Y:S02]  /*12a0*/  SHF.R.S32.HI R23, RZ, 0x1f, R18 ;  /* 0x0000001fff177819 */ /* 0x000fe40000011412 */
[----:B------:R-:W-:-:S09]  /*12b0*/  CS2R R20, SRZ ;  /* 0x0000000000147805 */ /* 0x000fd2000001ff00 */
[----:B------:R-:W-:Y:S05]  /*12c0*/  @!P0 BRA `(.L_x_23) ;  /* 0x00000008009c8947 */ /* 0x000fea0003800000 */
[----:B------:R-:W1:Y:S01]  /*12d0*/  LDC.64 R10, c[0x0][0x3a0] ;  /* 0x0000e800ff0a7b82 */ /* 0x000e620000000a00 */
[----:B------:R-:W-:Y:S01]  /*12e0*/  IMAD R20, R4, R3, RZ ;  /* 0x0000000304147224 */ /* 0x000fe200078e02ff */
[----:B------:R-:W-:Y:S01]  /*12f0*/  BSSY.RELIABLE B0, `(.L_x_24) ;  /* 0x0000089000007945 */ /* 0x000fe20003800100 */
[----:B------:R-:W-:-:S04]  /*1300*/  IMAD.WIDE.U32 R12, R3, R19, RZ ;  /* 0x00000013030c7225 */ /* 0x000fc800078e00ff */
[----:B------:R-:W-:Y:S01]  /*1310*/  IMAD R21, R2, R19, R20 ;  /* 0x0000001302157224 */ /* 0x000fe200078e0214 */
[----:B------:R-:W2:Y:S01]  /*1320*/  LDC.64 R14, c[0x0][0x3a8] ;  /* 0x0000ea00ff0e7b82 */ /* 0x000ea20000000a00 */
[----:B------:R-:W-:Y:S01]  /*1330*/  LOP3.LUT R20, R22, 0xfffffffc, RZ, 0xc0, !PT ;  /* 0xfffffffc16147812 */ /* 0x000fe200078ec0ff */
[----:B------:R-:W-:Y:S02]  /*1340*/  IMAD.SHL.U32 R25, R12, 0x4, RZ ;  /* 0x000000040c197824 */ /* 0x000fe400078e00ff */
[----:B------:R-:W-:Y:S01]  /*1350*/  IMAD.IADD R13, R13, 0x1, R21 ;  /* 0x000000010d0d7824 */ /* 0x000fe200078e0215 */
[----:B------:R-:W-:Y:S02]  /*1360*/  ISETP.GT.U32.AND P0, PT, R20, RZ, PT ;  /* 0x000000ff1400720c */ /* 0x000fe40003f04070 */
[----:B------:R-:W-:Y:S02]  /*1370*/  SHF.R.S32.HI R21, RZ, 0x1f, R20 ;  /* 0x0000001fff157819 */ /* 0x000fe40000011414 */
[----:B------:R-:W-:-:S02]  /*1380*/  SHF.L.U64.HI R24, R12, 0x2, R13 ;  /* 0x000000020c187819 */ /* 0x000fc4000001020d */
[----:B------:R-:W-:Y:S02]  /*1390*/  ISETP.GT.AND.EX P0, PT, R21, RZ, PT, P0 ;  /* 0x000000ff1500720c */ /* 0x000fe40003f04300 */
[C---:B------:R-:W-:Y:S02]  /*13a0*/  LEA R12, P1, R18.reuse, R7, 0x2 ;  /* 0x00000007120c7211 */ /* 0x040fe400078210ff */
[C---:B-1----:R-:W-:Y:S02]  /*13b0*/  IADD3 R10, P5, PT, R25.reuse, R10, RZ ;  /* 0x0000000a190a7210 */ /* 0x042fe40007fbe0ff */
[----:B------:R-:W-:Y:S02]  /*13c0*/  LEA.HI.X R13, R18, R16, R23, 0x2, P1 ;  /* 0x00000010120d7211 */ /* 0x000fe400008f1417 */
[----:B------:R-:W-:Y:S02]  /*13d0*/  IADD3 R10, P6, PT, R10, 0x8, RZ ;  /* 0x000000080a0a7810 */ /* 0x000fe40007fde0ff */
[----:B--2---:R-:W-:Y:S01]  /*13e0*/  IADD3 R14, P3, P4, R25, 0x8, R14 ;  /* 0x00000008190e7810 */ /* 0x004fe20007c7e00e */
[----:B------:R-:W-:Y:S01]  /*13f0*/  IMAD.MOV.U32 R25, RZ, RZ, R21 ;  /* 0x000000ffff197224 */ /* 0x000fe200078e0015 */
[----:B------:R-:W-:-:S02]  /*1400*/  IADD3.X R11, PT, PT, RZ, R24, R11, P6, P5 ;  /* 0x00000018ff0b7210 */ /* 0x000fc400037ea40b */
[----:B------:R-:W-:Y:S01]  /*1410*/  IADD3.X R15, PT, PT, R24, R15, RZ, P3, P4 ;  /* 0x0000000f180f7210 */ /* 0x000fe20001fe84ff */
[----:B------:R-:W-:Y:S01]  /*1420*/  IMAD.MOV.U32 R24, RZ, RZ, R20 ;  /* 0x000000ffff187224 */ /* 0x000fe200078e0014 */
[----:B------:R-:W-:Y:S07]  /*1430*/  @!P0 BRA `(.L_x_25) ;  /* 0x0000000400d08947 */ /* 0x000fee0003800000 */
[----:B------:R-:W-:Y:S01]  /*1440*/  ISETP.GT.U32.AND P1, PT, R24, 0xc, PT ;  /* 0x0000000c1800780c */ /* 0x000fe20003f24070 */
[----:B------:R-:W-:Y:S01]  /*1450*/  BSSY.RECONVERGENT B4, `(.L_x_26) ;  /* 0x0000044000047945 */ /* 0x000fe20003800200 */
[----:B------:R-:W-:Y:S02]  /*1460*/  PLOP3.LUT P0, PT, PT, PT, PT, 0x80, 0x8 ;  /* 0x000000000008781c */ /* 0x000fe40003f0f070 */
[----:B------:R-:W-:-:S13]  /*1470*/  ISETP.GT.AND.EX P1, PT, R25, RZ, PT, P1 ;  /* 0x000000ff1900720c */ /* 0x000fda0003f24310 */
[----:B------:R-:W-:Y:S05]  /*1480*/  @!P1 BRA `(.L_x_27) ;  /* 0x0000000400009947 */ /* 0x000fea0003800000 */
[----:B------:R-:W-:-:S13]  /*1490*/  PLOP3.LUT P0, PT, PT, PT, PT, 0x8, 0x80 ;  /* 0x000000000080781c */ /* 0x000fda0003f0e170 */
.L_x_28:
[----:B------:R-:W-:Y:S04]  /*14a0*/  STG.E desc[UR36][R10.64+-0x8], R17 ;  /* 0xfffff8110a007986 */ /* 0x000fe8000c101924 */
[----:B------:R-:W2:Y:S04]  /*14b0*/  LDG.E R27, desc[UR36][R12.64+-0x8] ;  /* 0xfffff8240c1b7981 */ /* 0x000ea8000c1e1900 */
[----:B--2---:R1:W-:Y:S04]  /*14c0*/  STG.E desc[UR36][R14.64+-0x8], R27 ;  /* 0xfffff81b0e007986 */ /* 0x0043e8000c101924 */
[----:B------:R-:W-:Y:S04]  /*14d0*/  STG.E desc[UR36][R10.64+-0x4], R17 ;  /* 0xfffffc110a007986 */ /* 0x000fe8000c101924 */
[----:B------:R-:W2:Y:S04]  /*14e0*/  LDG.E R29, desc[UR36][R12.64+-0x4] ;  /* 0xfffffc240c1d7981 */ /* 0x000ea8000c1e1900 */
[----:B--2---:R2:W-:Y:S04]  /*14f0*/  STG.E desc[UR36][R14.64+-0x4], R29 ;  /* 0xfffffc1d0e007986 */ /* 0x0045e8000c101924 */
[----:B------:R-:W-:Y:S04]  /*1500*/  STG.E desc[UR36][R10.64], R17 ;  /* 0x000000110a007986 */ /* 0x000fe8000c101924 */
[----:B------:R-:W3:Y:S04]  /*1510*/  LDG.E R26, desc[UR36][R12.64] ;  /* 0x000000240c1a7981 */ /* 0x000ee8000c1e1900 */
[----:B---3--:R3:W-:Y:S04]  /*1520*/  STG.E desc[UR36][R14.64], R26 ;  /* 0x0000001a0e007986 */ /* 0x0087e8000c101924 */
[----:B------:R-:W-:Y:S04]  /*1530*/  STG.E desc[UR36][R10.64+0x4], R17 ;  /* 0x000004110a007986 */ /* 0x000fe8000c101924 */
[----:B------:R-:W4:Y:S04]  /*1540*/  LDG.E R28, desc[UR36][R12.64+0x4] ;  /* 0x000004240c1c7981 */ /* 0x000f28000c1e1900 */
[----:B----4-:R4:W-:Y:S04]  /*1550*/  STG.E desc[UR36][R14.64+0x4], R28 ;  /* 0x0000041c0e007986 */ /* 0x0109e8000c101924 */
[----:B------:R-:W-:Y:S04]  /*1560*/  STG.E desc[UR36][R10.64+0x8], R17 ;  /* 0x000008110a007986 */ /* 0x000fe8000c101924 */
[----:B-1----:R-:W5:Y:S04]  /*1570*/  LDG.E R27, desc[UR36][R12.64+0x8] ;  /* 0x000008240c1b7981 */ /* 0x002f68000c1e1900 */
[----:B-----5:R1:W-:Y:S04]  /*1580*/  STG.E desc[UR36][R14.64+0x8], R27 ;  /* 0x0000081b0e007986 */ /* 0x0203e8000c101924 */
[----:B------:R-:W-:Y:S04]  /*1590*/  STG.E desc[UR36][R10.64+0xc], R17 ;  /* 0x00000c110a007986 */ /* 0x000fe8000c101924 */
[----:B--2---:R-:W2:Y:S04]  /*15a0*/  LDG.E R29, desc[UR36][R12.64+0xc] ;  /* 0x00000c240c1d7981 */ /* 0x004ea8000c1e1900 */
[----:B--2---:R2:W-:Y:S04]  /*15b0*/  STG.E desc[UR36][R14.64+0xc], R29 ;  /* 0x00000c1d0e007986 */ /* 0x0045e8000c101924 */
[----:B------:R-:W-:Y:S04]  /*15c0*/  STG.E desc[UR36][R10.64+0x10], R17 ;  /* 0x000010110a007986 */ /* 0x000fe8000c101924 */
[----:B---3--:R-:W3:Y:S04]  /*15d0*/  LDG.E R26, desc[UR36][R12.64+0x10] ;  /* 0x000010240c1a7981 */ /* 0x008ee8000c1e1900 */
[----:B---3--:R3:W-:Y:S04]  /*15e0*/  STG.E desc[UR36][R14.64+0x10], R26 ;  /* 0x0000101a0e007986 */ /* 0x0087e8000c101924 */
[----:B------:R-:W-:Y:S04]  /*15f0*/  STG.E desc[UR36][R10.64+0x14], R17 ;  /* 0x000014110a007986 */ /* 0x000fe8000c101924 */
[----:B----4-:R-:W4:Y:S04]  /*1600*/  LDG.E R28, desc[UR36][R12.64+0x14] ;  /* 0x000014240c1c7981 */ /* 0x010f28000c1e1900 */
        /* <DEDUP_REMOVED lines=9> */
[----:B---3--:R-:W-:Y:S04]  /*16a0*/  STG.E desc[UR36][R14.64+0x20], R26 ;  /* 0x0000201a0e007986 */ /* 0x008fe8000c101924 */
[----:B------:R-:W-:Y:S04]  /*16b0*/  STG.E desc[UR36][R10.64+0x24], R17 ;  /* 0x000024110a007986 */ /* 0x000fe8000c101924 */
[----:B----4-:R-:W3:Y:S04]  /*16c0*/  LDG.E R28, desc[UR36][R12.64+0x24] ;  /* 0x000024240c1c7981 */ /* 0x010ee8000c1e1900 */
[----:B---3--:R-:W-:Y:S04]  /*16d0*/  STG.E desc[UR36][R14.64+0x24], R28 ;  /* 0x0000241c0e007986 */ /* 0x008fe8000c101924 */
[----:B------:R-:W-:Y:S04]  /*16e0*/  STG.E desc[UR36][R10.64+0x28], R17 ;  /* 0x000028110a007986 */ /* 0x000fe8000c101924 */
[----:B-1----:R-:W3:Y:S04]  /*16f0*/  LDG.E R27, desc[UR36][R12.64+0x28] ;  /* 0x000028240c1b7981 */ /* 0x002ee8000c1e1900 */
[----:B---3--:R-:W-:Y:S04]  /*1700*/  STG.E desc[UR36][R14.64+0x28], R27 ;  /* 0x0000281b0e007986 */ /* 0x008fe8000c101924 */
[----:B------:R-:W-:Y:S04]  /*1710*/  STG.E desc[UR36][R10.64+0x2c], R17 ;  /* 0x00002c110a007986 */ /* 0x000fe8000c101924 */
[----:B--2---:R-:W2:Y:S04]  /*1720*/  LDG.E R29, desc[UR36][R12.64+0x2c] ;  /* 0x00002c240c1d7981 */ /* 0x004ea8000c1e1900 */
[----:B--2---:R1:W-:Y:S04]  /*1730*/  STG.E desc[UR36][R14.64+0x2c], R29 ;  /* 0x00002c1d0e007986 */ /* 0x0043e8000c101924 */
[----:B------:R-:W-:Y:S04]  /*1740*/  STG.E desc[UR36][R10.64+0x30], R17 ;  /* 0x000030110a007986 */ /* 0x000fe8000c101924 */
[----:B-1----:R-:W2:Y:S01]  /*1750*/  LDG.E R29, desc[UR36][R12.64+0x30] ;  /* 0x000030240c1d7981 */ /* 0x002ea2000c1e1900 */
[----:B------:R-:W-:-:S03]  /*1760*/  IADD3 R26, P1, PT, R10, 0x40, RZ ;  /* 0x000000400a1a7810 */ /* 0x000fc60007f3e0ff */
[----:B--2---:R1:W-:Y:S04]  /*1770*/  STG.E desc[UR36][R14.64+0x30], R29 ;  /* 0x0000301d0e007986 */ /* 0x0043e8000c101924 */
[----:B------:R2:W-:Y:S04]  /*1780*/  STG.E desc[UR36][R10.64+0x34], R17 ;  /* 0x000034110a007986 */ /* 0x0005e8000c101924 */
[----:B------:R-:W3:Y:S01]  /*1790*/  LDG.E R28, desc[UR36][R12.64+0x34] ;  /* 0x000034240c1c7981 */ /* 0x000ee2000c1e1900 */
[----:B------:R-:W-:Y:S01]  /*17a0*/  IADD3 R27, P3, PT, R14, 0x40, RZ ;  /* 0x000000400e1b7810 */ /* 0x000fe20007f7e0ff */
[----:B-1----:R-:W-:Y:S01]  /*17b0*/  IMAD.X R29, RZ, RZ, R11, P1 ;  /* 0x000000ffff1d7224 */ /* 0x002fe200008e060b */
[----:B------:R-:W-:Y:S01]  /*17c0*/  IADD3 R24, P1, PT, R24, -0x10, RZ ;  /* 0xfffffff018187810 */ /* 0x000fe20007f3e0ff */
[----:B--2---:R-:W-:-:S03]  /*17d0*/  IMAD.MOV.U32 R10, RZ, RZ, R26 ;  /* 0x000000ffff0a7224 */ /* 0x004fc600078e001a */
[----:B------:R-:W-:Y:S01]  /*17e0*/  IADD3.X R25, PT, PT, R25, -0x1, RZ, P1, !PT ;  /* 0xffffffff19197810 */ /* 0x000fe20000ffe4ff */
[----:B------:R-:W-:Y:S01]  /*17f0*/  IMAD.MOV.U32 R11, RZ, RZ, R29 ;  /* 0x000000ffff0b7224 */ /* 0x000fe200078e001d */
[----:B------:R-:W-:-:S04]  /*1800*/  ISETP.GT.U32.AND P1, PT, R24, 0xc, PT ;  /* 0x0000000c1800780c */ /* 0x000fc80003f24070 */
[----:B------:R-:W-:Y:S01]  /*1810*/  ISETP.GT.AND.EX P1, PT, R25, RZ, PT, P1 ;  /* 0x000000ff1900720c */ /* 0x000fe20003f24310 */
[----:B---3--:R1:W-:Y:S02]  /*1820*/  STG.E desc[UR36][R14.64+0x34], R28 ;  /* 0x0000341c0e007986 */ /* 0x0083e4000c101924 */
[----:B-1----:R-:W-:Y:S01]  /*1830*/  IMAD.X R28, RZ, RZ, R15, P3 ;  /* 0x000000ffff1c7224 */ /* 0x002fe200018e060f */
[----:B------:R-:W-:Y:S01]  /*1840*/  IADD3 R12, P3, PT, R12, 0x40, RZ ;  /* 0x000000400c0c7810 */ /* 0x000fe20007f7e0ff */
[----:B------:R-:W-:Y:S02]  /*1850*/  IMAD.MOV.U32 R14, RZ, RZ, R27 ;  /* 0x000000ffff0e7224 */ /* 0x000fe400078e001b */
[----:B------:R-:W-:Y:S02]  /*1860*/  IMAD.MOV.U32 R15, RZ, RZ, R28 ;  /* 0x000000ffff0f7224 */ /* 0x000fe400078e001c */
[----:B------:R-:W-:-:S04]  /*1870*/  IMAD.X R13, RZ, RZ, R13, P3 ;  /* 0x000000ffff0d7224 */ /* 0x000fc800018e060d */
[----:B------:R-:W-:Y:S05]  /*1880*/  @P1 BRA `(.L_x_28) ;  /* 0xfffffffc00041947 */ /* 0x000fea000383ffff */
.L_x_27:
[----:B------:R-:W-:Y:S05]  /*1890*/  BSYNC.RECONVERGENT B4 ;  /* 0x0000000000047941 */ /* 0x000fea0003800200 */
.L_x_26:
[----:B------:R-:W-:Y:S01]  /*18a0*/  ISETP.GT.U32.AND P1, PT, R24, 0x4, PT ;  /* 0x000000041800780c */ /* 0x000fe20003f24070 */
[----:B------:R-:W-:Y:S03]  /*18b0*/  BSSY.RECONVERGENT B4, `(.L_x_29) ;  /* 0x0000028000047945 */ /* 0x000fe60003800200 */
[----:B------:R-:W-:-:S13]  /*18c0*/  ISETP.GT.AND.EX P1, PT, R25, RZ, PT, P1 ;  /* 0x000000ff1900720c */ /* 0x000fda0003f24310 */
[----:B------:R-:W-:Y:S05]  /*18d0*/  @!P1 BRA `(.L_x_30) ;  /* 0x0000000000949947 */ /* 0x000fea0003800000 */
        /* <DEDUP_REMOVED lines=8> */
[----:B---3--:R-:W-:Y:S04]  /*1960*/  STG.E desc[UR36][R14.64], R26 ;  /* 0x0000001a0e007986 */ /* 0x008fe8000c101924 */
[----:B------:R-:W-:Y:S04]  /*1970*/  STG.E desc[UR36][R10.64+0x4], R17 ;  /* 0x000004110a007986 */ /* 0x000fe8000c101924 */
[----:B------:R-:W3:Y:S04]  /*1980*/  LDG.E R28, desc[UR36][R12.64+0x4] ;  /* 0x000004240c1c7981 */ /* 0x000ee8000c1e1900 */
        /* <DEDUP_REMOVED lines=12> */
[----:B------:R3:W4:Y:S01]  /*1a50*/  LDG.E R28, desc[UR36][R12.64+0x14] ;  /* 0x000014240c1c7981 */ /* 0x000722000c1e1900 */
[----:B------:R-:W-:Y:S01]  /*1a60*/  IADD3 R24, P1, PT, R24, -0x8, RZ ;  /* 0xfffffff818187810 */ /* 0x000fe20007f3e0ff */
[----:B-1----:R-:W-:Y:S01]  /*1a70*/  IMAD.X R29, RZ, RZ, R11, P0 ;  /* 0x000000ffff1d7224 */ /* 0x002fe200000e060b */
[----:B------:R-:W-:-:S02]  /*1a80*/  IADD3 R27, P0, PT, R14, 0x20, RZ ;  /* 0x000000200e1b7810 */ /* 0x000fc40007f1e0ff */
[----:B------:R-:W-:Y:S01]  /*1a90*/  IADD3.X R25, PT, PT, R25, -0x1, RZ, P1, !PT ;  /* 0xffffffff19197810 */ /* 0x000fe20000ffe4ff */
[----:B--2---:R-:W-:Y:S01]  /*1aa0*/  IMAD.MOV.U32 R10, RZ, RZ, R26 ;  /* 0x000000ffff0a7224 */ /* 0x004fe200078e001a */
[----:B---3--:R-:W-:Y:S01]  /*1ab0*/  IADD3 R12, P3, PT, R12, 0x20, RZ ;  /* 0x000000200c0c7810 */ /* 0x008fe20007f7e0ff */
[----:B------:R-:W-:-:S04]  /*1ac0*/  IMAD.MOV.U32 R11, RZ, RZ, R29 ;  /* 0x000000ffff0b7224 */ /* 0x000fc800078e001d */
[----:B------:R-:W-:Y:S01]  /*1ad0*/  IMAD.X R13, RZ, RZ, R13, P3 ;  /* 0x000000ffff0d7224 */ /* 0x000fe200018e060d */
[----:B----4-:R1:W-:Y:S02]  /*1ae0*/  STG.E desc[UR36][R14.64+0x14], R28 ;  /* 0x0000141c0e007986 */ /* 0x0103e4000c101924 */
[----:B-1----:R-:W-:Y:S01]  /*1af0*/  IMAD.X R28, RZ, RZ, R15, P0 ;  /* 0x000000ffff1c7224 */ /* 0x002fe200000e060f */
[----:B------:R-:W-:Y:S01]  /*1b00*/  PLOP3.LUT P0, PT, PT, PT, PT, 0x8, 0x80 ;  /* 0x000000000080781c */ /* 0x000fe20003f0e170 */
[----:B------:R-:W-:Y:S02]  /*1b10*/  IMAD.MOV.U32 R14, RZ, RZ, R27 ;  /* 0x000000ffff0e7224 */ /* 0x000fe400078e001b */
[----:B------:R-:W-:-:S10]  /*1b20*/  IMAD.MOV.U32 R15, RZ, RZ, R28 ;  /* 0x000000ffff0f7224 */ /* 0x000fd400078e001c */
.L_x_30:
[----:B------:R-:W-:Y:S05]  /*1b30*/  BSYNC.RECONVERGENT B4 ;  /* 0x0000000000047941 */ /* 0x000fea0003800200 */
.L_x_29:
[----:B------:R-:W-:-:S04]  /*1b40*/  ISETP.EQ.U32.AND P1, PT, R24, RZ, PT ;  /* 0x000000ff1800720c */ /* 0x000fc80003f22070 */
[----:B------:R-:W-:-:S13]  /*1b50*/  ISETP.EQ.AND.EX P1, PT, R25, RZ, PT, P1 ;  /* 0x000000ff1900720c */ /* 0x000fda0003f22310 */
[----:B------:R-:W-:Y:S05]  /*1b60*/  @!P0 BREAK.RELIABLE P1, B0 ;  /* 0x0000000000008942 */ /* 0x000fea0000800100 */
[----:B------:R-:W-:Y:S05]  /*1b70*/  @!P0 BRA P1, `(.L_x_23) ;  /* 0x0000000000708947 */ /* 0x000fea0000800000 */
.L_x_25:
[----:B------:R-:W-:Y:S05]  /*1b80*/  BSYNC.RELIABLE B0 ;  /* 0x0000000000007941 */ /* 0x000fea0003800100 */
.L_x_24:
[----:B------:R-:W-:Y:S04]  /*1b90*/  STG.E desc[UR36][R10.64+-0x8], R17 ;  /* 0xfffff8110a007986 */ /* 0x000fe8000c101924 */
[----:B------:R-:W2:Y:S04]  /*1ba0*/  LDG.E R27, desc[UR36][R12.64+-0x8] ;  /* 0xfffff8240c1b7981 */ /* 0x000ea8000c1e1900 */
[----:B--2---:R-:W-:Y:S04]  /*1bb0*/  STG.E desc[UR36][R14.64+-0x8], R27 ;  /* 0xfffff81b0e007986 */ /* 0x004fe8000c101924 */
[----:B------:R-:W-:Y:S04]  /*1bc0*/  STG.E desc[UR36][R10.64+-0x4], R17 ;  /* 0xfffffc110a007986 */ /* 0x000fe8000c101924 */
[----:B------:R-:W2:Y:S04]  /*1bd0*/  LDG.E R29, desc[UR36][R12.64+-0x4] ;  /* 0xfffffc240c1d7981 */ /* 0x000ea8000c1e1900 */
[----:B--2---:R1:W-:Y:S04]  /*1be0*/  STG.E desc[UR36][R14.64+-0x4], R29 ;  /* 0xfffffc1d0e007986 */ /* 0x0043e8000c101924 */
[----:B------:R-:W-:Y:S04]  /*1bf0*/  STG.E desc[UR36][R10.64], R17 ;  /* 0x000000110a007986 */ /* 0x000fe8000c101924 */
[----:B------:R-:W2:Y:S01]  /*1c00*/  LDG.E R28, desc[UR36][R12.64] ;  /* 0x000000240c1c7981 */ /* 0x000ea2000c1e1900 */
[----:B------:R-:W-:-:S03]  /*1c10*/  IADD3 R26, P0, PT, R10, 0x10, RZ ;  /* 0x000000100a1a7810 */ /* 0x000fc60007f1e0ff */
[----:B--2---:R2:W-:Y:S04]  /*1c20*/  STG.E desc[UR36][R14.64], R28 ;  /* 0x0000001c0e007986 */ /* 0x0045e8000c101924 */
[----:B------:R3:W-:Y:S04]  /*1c30*/  STG.E desc[UR36][R10.64+0x4], R17 ;  /* 0x000004110a007986 */ /* 0x0007e8000c101924 */
[----:B-1----:R1:W4:Y:S01]  /*1c40*/  LDG.E R29, desc[UR36][R12.64+0x4] ;  /* 0x000004240c1d7981 */ /* 0x002322000c1e1900 */
[----:B------:R-:W-:-:S05]  /*1c50*/  IADD3 R27, P1, PT, R14, 0x10, RZ ;  /* 0x000000100e1b7810 */ /* 0x000fca0007f3e0ff */
[----:B--2---:R-:W-:Y:S02]  /*1c60*/  IMAD.X R28, RZ, RZ, R15, P1 ;  /* 0x000000ffff1c7224 */ /* 0x004fe400008e060f */
[----:B---3--:R-:W-:Y:S01]  /*1c70*/  IMAD.MOV.U32 R10, RZ, RZ, R26 ;  /* 0x000000ffff0a7224 */ /* 0x008fe200078e001a */
[----:B-1----:R-:W-:-:S05]  /*1c80*/  IADD3 R12, P1, PT, R12, 0x10, RZ ;  /* 0x000000100c0c7810 */ /* 0x002fca0007f3e0ff */
[----:B------:R-:W-:Y:S01]  /*1c90*/  IMAD.X R13, RZ, RZ, R13, P1 ;  /* 0x000000ffff0d7224 */ /* 0x000fe200008e060d */
[----:B----4-:R1:W-:Y:S02]  /*1ca0*/  STG.E desc[UR36][R14.64+0x4], R29 ;  /* 0x0000041d0e007986 */ /* 0x0103e4000c101924 */
[----:B-1----:R-:W-:Y:S01]  /*1cb0*/  IMAD.X R29, RZ, RZ, R11, P0 ;  /* 0x000000ffff1d7224 */ /* 0x002fe200000e060b */
[----:B------:R-:W-:Y:S01]  /*1cc0*/  IADD3 R24, P0, PT, R24, -0x4, RZ ;  /* 0xfffffffc18187810 */ /* 0x000fe20007f1e0ff */
[----:B------:R-:W-:Y:S02]  /*1cd0*/  IMAD.MOV.U32 R14, RZ, RZ, R27 ;  /* 0x000000ffff0e7224 */ /* 0x000fe400078e001b */
[----:B------:R-:W-:Y:S01]  /*1ce0*/  IMAD.MOV.U32 R11, RZ, RZ, R29 ;  /* 0x000000ffff0b7224 */ /* 0x000fe200078e001d */
[----:B------:R-:W-:Y:S01]  /*1cf0*/  IADD3.X R25, PT, PT, R25, -0x1, RZ, P0, !PT ;  /* 0xffffffff19197810 */ /* 0x000fe200007fe4ff */
[----:B------:R-:W-:Y:S01]  /*1d00*/  IMAD.MOV.U32 R15, RZ, RZ, R28 ;  /* 0x000000ffff0f7224 */ /* 0x000fe200078e001c */
[----:B------:R-:W-:-:S04]  /*1d10*/  ISETP.NE.U32.AND P0, PT, R24, RZ, PT ;  /* 0x000000ff1800720c */ /* 0x000fc80003f05070 */
[----:B------:R-:W-:-:S13]  /*1d20*/  ISETP.NE.AND.EX P0, PT, R25, RZ, PT, P0 ;  /* 0x000000ff1900720c */ /* 0x000fda0003f05300 */
[----:B------:R-:W-:Y:S05]  /*1d30*/  @P0 BRA `(.L_x_24) ;  /* 0xfffffffc00940947 */ /* 0x000fea000383ffff */
.L_x_23:
[----:B------:R-:W-:Y:S05]  /*1d40*/  BSYNC.RECONVERGENT B1 ;  /* 0x0000000000017941 */ /* 0x000fea0003800200 */
.L_x_22:
[----:B------:R-:W-:Y:S01]  /*1d50*/  LOP3.LUT P0, R22, R22, 0x3, RZ, 0xc0, !PT ;  /* 0x0000000316167812 */ /* 0x000fe2000780c0ff */
[----:B------:R-:W-:Y:S02]  /*1d60*/  IMAD.MOV.U32 R24, RZ, RZ, R20 ;  /* 0x000000ffff187224 */ /* 0x000fe400078e0014 */
[----:B------:R-:W-:-:S10]  /*1d70*/  IMAD.MOV.U32 R25, RZ, RZ, R21 ;  /* 0x000000ffff197224 */ /* 0x000fd400078e0015 */
[----:B------:R-:W-:Y:S05]  /*1d80*/  @!P0 BRA `(.L_x_21) ;  /* 0x0000000000948947 */ /* 0x000fea0003800000 */
[----:B------:R-:W1:Y:S01]  /*1d90*/  LDCU.128 UR4, c[0x0][0x3a0] ;  /* 0x00007400ff0477ac */ /* 0x000e620008000c00 */
[----:B------:R-:W-:Y:S01]  /*1da0*/  IMAD R12, R2, R19, RZ ;  /* 0x00000013020c7224 */ /* 0x000fe200078e02ff */
[----:B------:R-:W-:Y:S01]  /*1db0*/  IADD3 R18, P0, PT, R18, R20, RZ ;  /* 0x0000001412127210 */ /* 0x000fe20007f1e0ff */
[----:B------:R-:W-:Y:S01]  /*1dc0*/  IMAD.MOV.U32 R10, RZ, RZ, R20 ;  /* 0x000000ffff0a7224 */ /* 0x000fe200078e0014 */
[----:B------:R-:W2:Y:S01]  /*1dd0*/  LDCU.64 UR8, c[0x0][0x388] ;  /* 0x00007100ff0877ac */ /* 0x000ea20008000a00 */
[----:B------:R-:W-:Y:S02]  /*1de0*/  IMAD.MOV.U32 R11, RZ, RZ, R21 ;  /* 0x000000ffff0b7224 */ /* 0x000fe400078e0015 */
[----:B------:R-:W-:Y:S02]  /*1df0*/  IMAD R13, R4, R3, R12 ;  /* 0x00000003040d7224 */ /* 0x000fe400078e020c */
[----:B------:R-:W-:-:S04]  /*1e00*/  IMAD.WIDE.U32 R10, R3, R19, R10 ;  /* 0x00000013030a7225 */ /* 0x000fc800078e000a */
[----:B------:R-:W-:Y:S02]  /*1e10*/  IMAD.IADD R13, R11, 0x1, R13 ;  /* 0x000000010b0d7824 */ /* 0x000fe400078e020d */
[C---:B------:R-:W-:Y:S02]  /*1e20*/  IMAD.SHL.U32 R11, R10.reuse, 0x4, RZ ;  /* 0x000000040a0b7824 */ /* 0x040fe400078e00ff */
[----:B------:R-:W-:Y:S01]  /*1e30*/  IMAD.X R23, R23, 0x1, R21, P0 ;  /* 0x0000000117177824 */ /* 0x000fe200000e0615 */
[----:B------:R-:W-:Y:S02]  /*1e40*/  SHF.L.U64.HI R24, R10, 0x2, R13 ;  /* 0x000000020a187819 */ /* 0x000fe4000001020d */
[----:B-1----:R-:W-:Y:S02]  /*1e50*/  IADD3 R14, P0, PT, R11, UR4, RZ ;  /* 0x000000040b0e7c10 */ /* 0x002fe4000ff1e0ff */
[----:B--2---:R-:W-:Y:S02]  /*1e60*/  LEA R12, P1, R18, UR8, 0x2 ;  /* 0x00000008120c7c11 */ /* 0x004fe4000f8210ff */
[----:B------:R-:W-:-:S02]  /*1e70*/  IADD3.X R15, PT, PT, R24, UR5, RZ, P0, !PT ;  /* 0x00000005180f7c10 */ /* 0x000fc400087fe4ff */
[----:B------:R-:W-:-:S03]  /*1e80*/  LEA.HI.X R13, R18, UR9, R23, 0x2, P1 ;  /* 0x00000009120d7c11 */ /* 0x000fc600088f1417 */
[----:B------:R1:W-:Y:S04]  /*1e90*/  STG.E desc[UR36][R14.64], R17 ;  /* 0x000000110e007986 */ /* 0x0003e8000c101924 */
[----:B------:R-:W2:Y:S01]  /*1ea0*/  LDG.E R23, desc[UR36][R12.64] ;  /* 0x000000240c177981 */ /* 0x000ea2000c1e1900 */
[----:B------:R-:W-:-:S04]  /*1eb0*/  IADD3 R10, P0, PT, R11, UR6, RZ ;  /* 0x000000060b0a7c10 */ /* 0x000fc8000ff1e0ff */
[----:B------:R-:W-:Y:S02]  /*1ec0*/  IADD3.X R11, PT, PT, R24, UR7, RZ, P0, !PT ;  /* 0x00000007180b7c10 */ /* 0x000fe400087fe4ff */
[----:B------:R-:W-:Y:S02]  /*1ed0*/  ISETP.NE.AND P0, PT, R22, 0x1, PT ;  /* 0x000000011600780c */ /* 0x000fe40003f05270 */
[----:B------:R-:W-:-:S05]  /*1ee0*/  IADD3 R24, P1, PT, R20, 0x1, RZ ;  /* 0x0000000114187810 */ /* 0x000fca0007f3e0ff */
[----:B------:R-:W-:Y:S01]  /*1ef0*/  IMAD.X R25, RZ, RZ, R21, P1 ;  /* 0x000000ffff197224 */ /* 0x000fe200008e0615 */
[----:B--2---:R1:W-:Y:S05]  /*1f00*/  STG.E desc[UR36][R10.64], R23 ;  /* 0x000000170a007986 */ /* 0x0043ea000c101924 */
[----:B------:R-:W-:Y:S05]  /*1f10*/  @!P0 BRA `(.L_x_21) ;  /* 0x0000000000308947 */ /* 0x000fea0003800000 */
[----:B------:R2:W-:Y:S04]  /*1f20*/  STG.E desc[UR36][R14.64+0x4], R17 ;  /* 0x000004110e007986 */ /* 0x0005e8000c101924 */
[----:B-1----:R-:W3:Y:S01]  /*1f30*/  LDG.E R23, desc[UR36][R12.64+0x4] ;  /* 0x000004240c177981 */ /* 0x002ee2000c1e1900 */
[----:B------:R-:W-:Y:S02]  /*1f40*/  ISETP.NE.AND P0, PT, R22, 0x2, PT ;  /* 0x000000021600780c */ /* 0x000fe40003f05270 */
[----:B------:R-:W-:-:S05]  /*1f50*/  IADD3 R24, P1, PT, R20, 0x2, RZ ;  /* 0x0000000214187810 */ /* 0x000fca0007f3e0ff */
[----:B------:R-:W-:Y:S01]  /*1f60*/  IMAD.X R25, RZ, RZ, R21, P1 ;  /* 0x000000ffff197224 */ /* 0x000fe200008e0615 */
[----:B---3--:R2:W-:Y:S05]  /*1f70*/  STG.E desc[UR36][R10.64+0x4], R23 ;  /* 0x000004170a007986 */ /* 0x0085ea000c101924 */
[----:B------:R-:W-:Y:S05]  /*1f80*/  @!P0 BRA `(.L_x_21) ;  /* 0x0000000000148947 */ /* 0x000fea0003800000 */
[----:B------:R3:W-:Y:S04]  /*1f90*/  STG.E desc[UR36][R14.64+0x8], R17 ;  /* 0x000008110e007986 */ /* 0x0007e8000c101924 */
[----:B------:R-:W4:Y:S01]  /*1fa0*/  LDG.E R13, desc[UR36][R12.64+0x8] ;  /* 0x000008240c0d7981 */ /* 0x000f22000c1e1900 */
[----:B------:R-:W-:-:S05]  /*1fb0*/  IADD3 R24, P0, PT, R20, 0x3, RZ ;  /* 0x0000000314187810 */ /* 0x000fca0007f1e0ff */
[----:B------:R-:W-:Y:S01]  /*1fc0*/  IMAD.X R25, RZ, RZ, R21, P0 ;  /* 0x000000ffff197224 */ /* 0x000fe200000e0615 */
[----:B----4-:R3:W-:Y:S07]  /*1fd0*/  STG.E desc[UR36][R10.64+0x8], R13 ;  /* 0x0000080d0a007986 */ /* 0x0107ee000c101924 */
.L_x_21:
[----:B------:R-:W-:Y:S05]  /*1fe0*/  BSYNC.RECONVERGENT B2 ;  /* 0x0000000000027941 */ /* 0x000fea0003800200 */
.L_x_20:
[----:B------:R-:W-:-:S04]  /*1ff0*/  ISETP.GE.U32.AND P0, PT, R24, R19, PT ;  /* 0x000000131800720c */ /* 0x000fc80003f06070 */
[----:B------:R-:W-:-:S13]  /*2000*/  ISETP.GE.U32.AND.EX P0, PT, R25, R4, PT, P0 ;  /* 0x000000041900720c */ /* 0x000fda0003f06100 */
[----:B------:R-:W-:Y:S05]  /*2010*/  @P0 BRA `(.L_x_18) ;  /* 0x0000000c00b00947 */ /* 0x000fea0003800000 */
[-C--:B-123--:R-:W-:Y:S01]  /*2020*/  IADD3 R10, P0, PT, R24, -R19.reuse, RZ ;  /* 0x80000013180a7210 */ /* 0x08efe20007f1e0ff */
[----:B------:R-:W-:Y:S01]  /*2030*/  IMAD.IADD R17, R19, 0x1, -R24 ;  /* 0x0000000113117824 */ /* 0x000fe200078e0a18 */
[----:B------:R-:W-:Y:S01]  /*2040*/  BSSY.RECONVERGENT B0, `(.L_x_31) ;  /* 0x0000030000007945 */ /* 0x000fe20003800200 */
[-C--:B------:R-:W-:Y:S01]  /*2050*/  IMAD.WIDE.U32 R14, R3, R19.reuse, RZ ;  /* 0x00000013030e7225 */ /* 0x080fe200078e00ff */
[----:B------:R-:W-:Y:S02]  /*2060*/  ISETP.GT.U32.AND P1, PT, R10, -0x8, PT ;  /* 0xfffffff80a00780c */ /* 0x000fe40003f24070 */
[----:B------:R-:W-:Y:S01]  /*2070*/  LOP3.LUT R21, R17, 0x7, RZ, 0xc0, !PT ;  /* 0x0000000711157812 */ /* 0x000fe200078ec0ff */
[----:B------:R-:W-:Y:S02]  /*2080*/  IMAD.X R11, R25, 0x1, ~R4, P0 ;  /* 0x00000001190b7824 */ /* 0x000fe400000e0e04 */
[----:B------:R-:W-:Y:S01]  /*2090*/  IMAD R10, R2, R19, RZ ;  /* 0x00000013020a7224 */ /* 0x000fe200078e02ff */
[----:B------:R-:W-:-:S02]  /*20a0*/  ISETP.NE.U32.AND P0, PT, R21, RZ, PT ;  /* 0x000000ff1500720c */ /* 0x000fc40003f05070 */
[----:B------:R-:W-:Y:S01]  /*20b0*/  ISETP.GT.U32.AND.EX P1, PT, R11, -0x1, PT, P1 ;  /* 0xffffffff0b00780c */ /* 0x000fe20003f24110 */
[----:B------:R-:W-:Y:S01]  /*20c0*/  IMAD R11, R4, R3, R10 ;  /* 0x00000003040b7224 */ /* 0x000fe200078e020a */
[----:B------:R-:W-:-:S03]  /*20d0*/  ISETP.NE.AND.EX P0, PT, RZ, RZ, PT, P0 ;  /* 0x000000ffff00720c */ /* 0x000fc60003f05300 */
[----:B------:R-:W-:-:S08]  /*20e0*/  IMAD.IADD R18, R11, 0x1, R15 ;  /* 0x000000010b127824 */ /* 0x000fd000078e020f */
[----:B------:R-:W-:Y:S05]  /*20f0*/  @P1 BRA `(.L_x_32) ;  /* 0x0000000000901947 */ /* 0x000fea0003800000 */
[----:B------:R-:W-:Y:S01]  /*2100*/  LOP3.LUT R22, R17, 0x7ffffff8, RZ, 0xc0, !PT ;  /* 0x7ffffff811167812 */ /* 0x000fe200078ec0ff */
[----:B------:R-:W-:Y:S02]  /*2110*/  IMAD.MOV.U32 R19, RZ, RZ, RZ ;  /* 0x000000ffff137224 */ /* 0x000fe400078e00ff */
[----:B------:R-:W-:-:S07]  /*2120*/  IMAD.MOV.U32 R20, RZ, RZ, RZ ;  /* 0x000000ffff147224 */ /* 0x000fce00078e00ff */
.L_x_33:
        /* <DEDUP_REMOVED lines=18> */
[----:B------:R-:W-:Y:S02]  /*2250*/  ISETP.NE.AND.EX P1, PT, R20, RZ, PT, P1 ;  /* 0x000000ff1400720c */ /* 0x000fe40003f25310 */
        /* <DEDUP_REMOVED lines=14> */
.L_x_32:
[----:B------:R-:W-:Y:S05]  /*2340*/  BSYNC.RECONVERGENT B0 ;  /* 0x0000000000007941 */ /* 0x000fea0003800200 */
.L_x_31:
        /* <DEDUP_REMOVED lines=28> */
.L_x_35:
[----:B------:R-:W-:Y:S05]  /*2510*/  BSYNC.RECONVERGENT B0 ;  /* 0x0000000000007941 */ /* 0x000fea0003800200 */
.L_x_34:
        /* <DEDUP_REMOVED lines=9> */
[----:B-12---:R-:W-:Y:S01]  /*25b0*/  IADD3 R10, P0, PT, R24, R14, RZ ;  /* 0x0000000e180a7210 */ /* 0x006fe20007f1e0ff */
[----:B------:R-:W-:-:S04]  /*25c0*/  IMAD.MOV.U32 R17, RZ, RZ, -0x1 ;  /* 0xffffffffff117424 */ /* 0x000fc800078e00ff */
[----:B------:R-:W-:Y:S02]  /*25d0*/  IMAD.X R11, R18, 0x1, R25, P0 ;  /* 0x00000001120b7824 */ /* 0x000fe400000e0619 */
[----:B------:R-:W-:-:S03]  /*25e0*/  IMAD.SHL.U32 R12, R10, 0x4, RZ ;  /* 0x000000040a0c7824 */ /* 0x000fc600078e00ff */
[----:B------:R-:W-:Y:S02]  /*25f0*/  SHF.L.U64.HI R13, R10, 0x2, R11 ;  /* 0x000000020a0d7819 */ /* 0x000fe4000001020b */
[C---:B---3--:R-:W-:Y:S02]  /*2600*/  IADD3 R10, P0, PT, R12.reuse, UR4, RZ ;  /* 0x000000040c0a7c10 */ /* 0x048fe4000ff1e0ff */
        /* <DEDUP_REMOVED lines=8> */
[----:B------:R3:W-:Y:S02]  /*2690*/  STG.E desc[UR36][R12.64+0x4], R17 ;  /* 0x000004110c007986 */ /* 0x0007e4000c101924 */
.L_x_37:
[----:B------:R-:W-:Y:S05]  /*26a0*/  BSYNC.RECONVERGENT B0 ;  /* 0x0000000000007941 */ /* 0x000fea0003800200 */
.L_x_36:
[----:B------:R-:W-:Y:S05]  /*26b0*/  @P1 BRA `(.L_x_18) ;  /* 0x0000000800081947 */ /* 0x000fea0003800000 */
[----:B------:R-:W4:Y:S01]  /*26c0*/  LDCU.128 UR4, c[0x0][0x3a0] ;  /* 0x00007400ff0477ac */ /* 0x000f220008000c00 */
[----:B-123--:R-:W-:Y:S01]  /*26d0*/  IADD3 R13, P0, PT, R24, R14, RZ ;  /* 0x0000000e180d7210 */ /* 0x00efe20007f1e0ff */
[----:B------:R-:W-:-:S04]  /*26e0*/  IMAD.MOV.U32 R15, RZ, RZ, -0x1 ;  /* 0xffffffffff0f7424 */ /* 0x000fc800078e00ff */
        /* <DEDUP_REMOVED lines=8> */
[----:B------:R1:W-:Y:S01]  /*2770*/  STG.E desc[UR36][R12.64], R15 ;  /* 0x0000000f0c007986 */ /* 0x0003e2000c101924 */
[----:B------:R-:W-:Y:S05]  /*2780*/  BRA `(.L_x_18) ;  /* 0x0000000400d47947 */ /* 0x000fea0003800000 */
.L_x_19:
[----:B------:R-:W-:Y:S01]  /*2790*/  ISETP.GE.U32.AND P0, PT, R19, 0x8, PT ;  /* 0x000000081300780c */ /* 0x000fe20003f06070 */
[-C--:B------:R-:W-:Y:S02]  /*27a0*/  IMAD R13, R2, R19.reuse, RZ ;  /* 0x00000013020d7224 */ /* 0x080fe400078e02ff */
[----:B------:R-:W-:-:S04]  /*27b0*/  IMAD.WIDE.U32 R10, R3, R19, RZ ;  /* 0x00000013030a7225 */ /* 0x000fc800078e00ff */
[----:B------:R-:W-:Y:S02]  /*27c0*/  IMAD.MOV.U32 R23, RZ, RZ, RZ ;  /* 0x000000ffff177224 */ /* 0x000fe400078e00ff */
[----:B------:R-:W-:-:S04]  /*27d0*/  IMAD.IADD R22, R11, 0x1, R13 ;  /* 0x000000010b167824 */ /* 0x000fc800078e020d */
[----:B------:R-:W-:Y:S05]  /*27e0*/  @!P0 BRA `(.L_x_38) ;  /* 0x0000000000ac8947 */ /* 0x000fea0003800000 */
[----:B------:R-:W-:Y:S01]  /*27f0*/  BSSY.RECONVERGENT B0, `(.L_x_39) ;  /* 0x0000029000007945 */ /* 0x000fe20003800200 */
[----:B------:R-:W-:-:S07]  /*2800*/  IMAD.MOV.U32 R23, RZ, RZ, RZ ;  /* 0x000000ffff177224 */ /* 0x000fce00078e00ff */
.L_x_40:
[----:B------:R-:W1:Y:S01]  /*2810*/  LDC.64 R20, c[0x0][0x388] ;  /* 0x0000e200ff147b82 */ /* 0x000e620000000a00 */
[----:B----4-:R-:W-:Y:S01]  /*2820*/  IMAD.IADD R13, R18, 0x1, R23 ;  /* 0x00000001120d7824 */ /* 0x010fe200078e0217 */
[----:B------:R-:W2:Y:S03]  /*2830*/  LDCU.128 UR4, c[0x0][0x3a0] ;  /* 0x00007400ff0477ac */ /* 0x000ea60008000c00 */
[----:B-1----:R-:W-:-:S05]  /*2840*/  IMAD.WIDE R20, R13, 0x4, R20 ;  /* 0x000000040d147825 */ /* 0x002fca00078e0214 */
[----:B------:R-:W3:Y:S01]  /*2850*/  LDG.E R25, desc[UR36][R20.64] ;  /* 0x0000002414197981 */ /* 0x000ee2000c1e1900 */
[----:B------:R-:W-:-:S05]  /*2860*/  IADD3 R13, P0, PT, R23, R10, RZ ;  /* 0x0000000a170d7210 */ /* 0x000fca0007f1e0ff */
[----:B------:R-:W-:Y:S02]  /*2870*/  IMAD.X R14, RZ, RZ, R22, P0 ;  /* 0x000000ffff0e7224 */ /* 0x000fe400000e0616 */
[----:B------:R-:W-:-:S03]  /*2880*/  IMAD.SHL.U32 R12, R13, 0x4, RZ ;  /* 0x000000040d0c7824 */ /* 0x000fc600078e00ff */
[----:B------:R-:W-:Y:S02]  /*2890*/  SHF.L.U64.HI R13, R13, 0x2, R14 ;  /* 0x000000020d0d7819 */ /* 0x000fe4000001020e */
[C---:B--2---:R-:W-:Y:S02]  /*28a0*/  IADD3 R14, P0, PT, R12.reuse, UR4, RZ ;  /* 0x000000040c0e7c10 */ /* 0x044fe4000ff1e0ff */
[----:B------:R-:W-:Y:S02]  /*28b0*/  IADD3 R12, P1, PT, R12, UR6, RZ ;  /* 0x000000060c0c7c10 */ /* 0x000fe4000ff3e0ff */
[C---:B------:R-:W-:Y:S02]  /*28c0*/  IADD3.X R15, PT, PT, R13.reuse, UR5, RZ, P0, !PT ;  /* 0x000000050d0f7c10 */ /* 0x040fe400087fe4ff */
[----:B------:R-:W-:-:S03]  /*28d0*/  IADD3.X R13, PT, PT, R13, UR7, RZ, P1, !PT ;  /* 0x000000070d0d7c10 */ /* 0x000fc60008ffe4ff */
[----:B------:R-:W-:Y:S04]  /*28e0*/  STG.E desc[UR36][R14.64], R17 ;  /* 0x000000110e007986 */ /* 0x000fe8000c101924 */
[----:B---3--:R1:W-:Y:S04]  /*28f0*/  STG.E desc[UR36][R12.64], R25 ;  /* 0x000000190c007986 */ /* 0x0083e8000c101924 */
[----:B------:R-:W2:Y:S04]  /*2900*/  LDG.E R27, desc[UR36][R20.64+0x4] ;  /* 0x00000424141b7981 */ /* 0x000ea8000c1e1900 */
[----:B------:R-:W-:Y:S04]  /*2910*/  STG.E desc[UR36][R14.64+0x4], R17 ;  /* 0x000004110e007986 */ /* 0x000fe8000c101924 */
[----:B--2---:R2:W-:Y:S04]  /*2920*/  STG.E desc[UR36][R12.64+0x4], R27 ;  /* 0x0000041b0c007986 */ /* 0x0045e8000c101924 */
[----:B------:R-:W3:Y:S04]  /*2930*/  LDG.E R29, desc[UR36][R20.64+0x8] ;  /* 0x00000824141d7981 */ /* 0x000ee8000c1e1900 */
[----:B------:R-:W-:Y:S04]  /*2940*/  STG.E desc[UR36][R14.64+0x8], R17 ;  /* 0x000008110e007986 */ /* 0x000fe8000c101924 */
[----:B---3--:R3:W-:Y:S04]  /*2950*/  STG.E desc[UR36][R12.64+0x8], R29 ;  /* 0x0000081d0c007986 */ /* 0x0087e8000c101924 */
[----:B------:R-:W4:Y:S04]  /*2960*/  LDG.E R24, desc[UR36][R20.64+0xc] ;  /* 0x00000c2414187981 */ /* 0x000f28000c1e1900 */
[----:B------:R0:W-:Y:S04]  /*2970*/  STG.E desc[UR36][R14.64+0xc], R17 ;  /* 0x00000c110e007986 */ /* 0x0001e8000c101924 */
[----:B----4-:R4:W-:Y:S04]  /*2980*/  STG.E desc[UR36][R12.64+0xc], R24 ;  /* 0x00000c180c007986 */ /* 0x0109e8000c101924 */
[----:B------:R-:W5:Y:S04]  /*2990*/  LDG.E R26, desc[UR36][R20.64+0x10] ;  /* 0x00001024141a7981 */ /* 0x000f68000c1e1900 */
[----:B------:R4:W-:Y:S04]  /*29a0*/  STG.E desc[UR36][R14.64+0x10], R17 ;  /* 0x000010110e007986 */ /* 0x0009e8000c101924 */
[----:B-----5:R4:W-:Y:S04]  /*29b0*/  STG.E desc[UR36][R12.64+0x10], R26 ;  /* 0x0000101a0c007986 */ /* 0x0209e8000c101924 */
[----:B-1----:R-:W5:Y:S04]  /*29c0*/  LDG.E R25, desc[UR36][R20.64+0x14] ;  /* 0x0000142414197981 */ /* 0x002f68000c1e1900 */
[----:B------:R4:W-:Y:S04]  /*29d0*/  STG.E desc[UR36][R14.64+0x14], R17 ;  /* 0x000014110e007986 */ /* 0x0009e8000c101924 */
[----:B-----5:R4:W-:Y:S04]  /*29e0*/  STG.E desc[UR36][R12.64+0x14], R25 ;  /* 0x000014190c007986 */ /* 0x0209e8000c101924 */
[----:B--2---:R-:W2:Y:S04]  /*29f0*/  LDG.E R27, desc[UR36][R20.64+0x18] ;  /* 0x00001824141b7981 */ /* 0x004ea8000c1e1900 */
[----:B------:R4:W-:Y:S04]  /*2a00*/  STG.E desc[UR36][R14.64+0x18], R17 ;  /* 0x000018110e007986 */ /* 0x0009e8000c101924 */
[----:B--2---:R4:W-:Y:S04]  /*2a10*/  STG.E desc[UR36][R12.64+0x18], R27 ;  /* 0x0000181b0c007986 */ /* 0x0049e8000c101924 */
[----:B---3--:R-:W2:Y:S01]  /*2a20*/  LDG.E R29, desc[UR36][R20.64+0x1c] ;  /* 0x00001c24141d7981 */ /* 0x008ea2000c1e1900 */
[----:B------:R-:W-:-:S03]  /*2a30*/  VIADD R23, R23, 0x8 ;  /* 0x0000000817177836 */ /* 0x000fc60000000000 */
[----:B------:R4:W-:Y:S02]  /*2a40*/  STG.E desc[UR36][R14.64+0x1c], R17 ;  /* 0x00001c110e007986 */ /* 0x0009e4000c101924 */
[----:B------:R-:W-:Y:S02]  /*2a50*/  ISETP.NE.AND P0, PT, R23, R9, PT ;  /* 0x000000091700720c */ /* 0x000fe40003f05270 */
[----:B--2---:R4:W-:Y:S11]  /*2a60*/  STG.E desc[UR36][R12.64+0x1c], R29 ;  /* 0x00001c1d0c007986 */ /* 0x0049f6000c101924 */
[----:B0-----:R-:W-:Y:S05]  /*2a70*/  @P0 BRA `(.L_x_40) ;  /* 0xfffffffc00640947 */ /* 0x001fea000383ffff */
[----:B------:R-:W-:Y:S05]  /*2a80*/  BSYNC.RECONVERGENT B0 ;  /* 0x0000000000007941 */ /* 0x000fea0003800200 */
.L_x_39:
[----:B------:R-:W-:-:S07]  /*2a90*/  IMAD.MOV.U32 R23, RZ, RZ, R9 ;  /* 0x000000ffff177224 */ /* 0x000fce00078e0009 */
.L_x_38:
[----:B------:R-:W-:-:S13]  /*2aa0*/  ISETP.NE.AND P0, PT, R6, RZ, PT ;  /* 0x000000ff0600720c */ /* 0x000fda0003f05270 */
[----:B------:R-:W-:Y:S05]  /*2ab0*/  @!P0 BRA `(.L_x_18) ;  /* 0x0000000400088947 */ /* 0x000fea0003800000 */
[----:B------:R-:W-:Y:S01]  /*2ac0*/  ISETP.NE.AND P0, PT, R8, RZ, PT ;  /* 0x000000ff0800720c */ /* 0x000fe20003f05270 */
[----:B------:R-:W-:-:S12]  /*2ad0*/  @!P2 BRA `(.L_x_41) ;  /* 0x000000000064a947 */ /* 0x000fd80003800000 */
        /* <DEDUP_REMOVED lines=13> */
[----:B------:R1:W-:Y:S04]  /*2bb0*/  STG.E desc[UR36][R12.64], R17 ;  /* 0x000000110c007986 */ /* 0x0003e8000c101924 */
[----:B---3--:R1:W-:Y:S04]  /*2bc0*/  STG.E desc[UR36][R14.64], R25 ;  /* 0x000000190e007986 */ /* 0x0083e8000c101924 */
[----:B------:R-:W2:Y:S04]  /*2bd0*/  LDG.E R27, desc[UR36][R20.64+0x4] ;  /* 0x00000424141b7981 */ /* 0x000ea8000c1e1900 */
[----:B------:R1:W-:Y:S04]  /*2be0*/  STG.E desc[UR36][R12.64+0x4], R17 ;  /* 0x000004110c007986 */ /* 0x0003e8000c101924 */
[----:B--2---:R1:W-:Y:S04]  /*2bf0*/  STG.E desc[UR36][R14.64+0x4], R27 ;  /* 0x0000041b0e007986 */ /* 0x0043e8000c101924 */
[----:B------:R-:W2:Y:S04]  /*2c00*/  LDG.E R29, desc[UR36][R20.64+0x8] ;  /* 0x00000824141d7981 */ /* 0x000ea8000c1e1900 */
[----:B------:R1:W-:Y:S04]  /*2c10*/  STG.E desc[UR36][R12.64+0x8], R17 ;  /* 0x000008110c007986 */ /* 0x0003e8000c101924 */
[----:B--2---:R1:W-:Y:S04]  /*2c20*/  STG.E desc[UR36][R14.64+0x8], R29 ;  /* 0x0000081d0e007986 */ /* 0x0043e8000c101924 */
[----:B------:R-:W2:Y:S01]  /*2c30*/  LDG.E R24, desc[UR36][R20.64+0xc] ;  /* 0x00000c2414187981 */ /* 0x000ea2000c1e1900 */
[----:B------:R-:W-:-:S03]  /*2c40*/  VIADD R23, R23, 0x4 ;  /* 0x0000000417177836 */ /* 0x000fc60000000000 */
[----:B------:R1:W-:Y:S04]  /*2c50*/  STG.E desc[UR36][R12.64+0xc], R17 ;  /* 0x00000c110c007986 */ /* 0x0003e8000c101924 */
[----:B--2---:R1:W-:Y:S02]  /*2c60*/  STG.E desc[UR36][R14.64+0xc], R24 ;  /* 0x00000c180e007986 */ /* 0x0043e4000c101924 */
.L_x_41:
[----:B------:R-:W-:Y:S05]  /*2c70*/  @!P0 BRA `(.L_x_18) ;  /* 0x0000000000988947 */ /* 0x000fea0003800000 */
[----:B------:R-:W-:Y:S02]  /*2c80*/  ISETP.NE.AND P0, PT, R8, 0x1, PT ;  /* 0x000000010800780c */ /* 0x000fe40003f05270 */
[----:B------:R-:W-:-:S11]  /*2c90*/  LOP3.LUT P1, RZ, R19, 0x1, RZ, 0xc0, !PT ;  /* 0x0000000113ff7812 */ /* 0x000fd6000782c0ff */
[----:B------:R-:W-:Y:S05]  /*2ca0*/  @!P0 BRA `(.L_x_42) ;  /* 0x00000000004c8947 */ /* 0x000fea0003800000 */
[----:B------:R-:W2:Y:S01]  /*2cb0*/  LDC.64 R20, c[0x0][0x388] ;  /* 0x0000e200ff147b82 */ /* 0x000ea20000000a00 */
[----:B-1--4-:R-:W-:Y:S01]  /*2cc0*/  IMAD.IADD R13, R18, 0x1, R23 ;  /* 0x00000001120d7824 */ /* 0x012fe200078e0217 */
[----:B------:R-:W1:Y:S03]  /*2cd0*/  LDCU.128 UR4, c[0x0][0x3a0] ;  /* 0x00007400ff0477ac */ /* 0x000e660008000c00 */
[----:B--2---:R-:W-:-:S05]  /*2ce0*/  IMAD.WIDE R20, R13, 0x4, R20 ;  /* 0x000000040d147825 */ /* 0x004fca00078e0214 */
[----:B------:R-:W2:Y:S01]  /*2cf0*/  LDG.E R19, desc[UR36][R20.64] ;  /* 0x0000002414137981 */ /* 0x000ea2000c1e1900 */
[----:B------:R-:W-:-:S05]  /*2d00*/  IADD3 R12, P0, PT, R23, R10, RZ ;  /* 0x0000000a170c7210 */ /* 0x000fca0007f1e0ff */
[----:B------:R-:W-:Y:S02]  /*2d10*/  IMAD.X R13, RZ, RZ, R22, P0 ;  /* 0x000000ffff0d7224 */ /* 0x000fe400000e0616 */
[----:B------:R-:W-:-:S03]  /*2d20*/  IMAD.SHL.U32 R15, R12, 0x4, RZ ;  /* 0x000000040c0f7824 */ /* 0x000fc600078e00ff */
[----:B------:R-:W-:Y:S02]  /*2d30*/  SHF.L.U64.HI R13, R12, 0x2, R13 ;  /* 0x000000020c0d7819 */ /* 0x000fe4000001020d */
[C---:B-1----:R-:W-:Y:S02]  /*2d40*/  IADD3 R14, P0, PT, R15.reuse, UR4, RZ ;  /* 0x000000040f0e7c10 */ /* 0x042fe4000ff1e0ff */
[----:B------:R-:W-:Y:S02]  /*2d50*/  IADD3 R12, P3, PT, R15, UR6, RZ ;  /* 0x000000060f0c7c10 */ /* 0x000fe4000ff7e0ff */
[C---:B------:R-:W-:Y:S02]  /*2d60*/  IADD3.X R15, PT, PT, R13.reuse, UR5, RZ, P0, !PT ;  /* 0x000000050d0f7c10 */ /* 0x040fe400087fe4ff */
[----:B------:R-:W-:-:S03]  /*2d70*/  IADD3.X R13, PT, PT, R13, UR7, RZ, P3, !PT ;  /* 0x000000070d0d7c10 */ /* 0x000fc60009ffe4ff */
[----:B------:R3:W-:Y:S04]  /*2d80*/  STG.E desc[UR36][R14.64], R17 ;  /* 0x000000110e007986 */ /* 0x0007e8000c101924 */
[----:B--2---:R3:W-:Y:S04]  /*2d90*/  STG.E desc[UR36][R12.64], R19 ;  /* 0x000000130c007986 */ /* 0x0047e8000c101924 */
[----:B------:R-:W2:Y:S01]  /*2da0*/  LDG.E R21, desc[UR36][R20.64+0x4] ;  /* 0x0000042414157981 */ /* 0x000ea2000c1e1900 */
[----:B------:R-:W-:-:S03]  /*2db0*/  VIADD R23, R23, 0x2 ;  /* 0x0000000217177836 */ /* 0x000fc60000000000 */
[----:B------:R3:W-:Y:S04]  /*2dc0*/  STG.E desc[UR36][R14.64+0x4], R17 ;  /* 0x000004110e007986 */ /* 0x0007e8000c101924 */
[----:B--2---:R3:W-:Y:S02]  /*2dd0*/  STG.E desc[UR36][R12.64+0x4], R21 ;  /* 0x000004150c007986 */ /* 0x0047e4000c101924 */
.L_x_42:
[----:B------:R-:W-:Y:S05]  /*2de0*/  @!P1 BRA `(.L_x_18) ;  /* 0x00000000003c9947 */ /* 0x000fea0003800000 */
[----:B-1-34-:R-:W1:Y:S01]  /*2df0*/  LDC.64 R12, c[0x0][0x388] ;  /* 0x0000e200ff0c7b82 */ /* 0x01ae620000000a00 */
[----:B------:R-:W-:Y:S01]  /*2e00*/  IMAD.IADD R11, R18, 0x1, R23 ;  /* 0x00000001120b7824 */ /* 0x000fe200078e0217 */
[----:B------:R-:W2:Y:S03]  /*2e10*/  LDCU.128 UR4, c[0x0][0x3a0] ;  /* 0x00007400ff0477ac */ /* 0x000ea60008000c00 */
[----:B-1----:R-:W-:-:S06]  /*2e20*/  IMAD.WIDE R12, R11, 0x4, R12 ;  /* 0x000000040b0c7825 */ /* 0x002fcc00078e020c */
        /* <DEDUP_REMOVED lines=10> */
[----:B---3--:R2:W-:Y:S02]  /*2ed0*/  STG.E desc[UR36][R14.64], R13 ;  /* 0x0000000d0e007986 */ /* 0x0085e4000c101924 */
.L_x_18:
[----:B------:R-:W-:Y:S05]  /*2ee0*/  BSYNC.RECONVERGENT B3 ;  /* 0x0000000000037941 */ /* 0x000fea0003800200 */
.L_x_17:
[----:B------:R-:W-:-:S05]  /*2ef0*/  IADD3 R3, P0, PT, R3, 0x100, RZ ;  /* 0x0000010003037810 */ /* 0x000fca0007f1e0ff */
[----:B------:R-:W-:Y:S01]  /*2f00*/  IMAD.X R2, RZ, RZ, R2, P0 ;  /* 0x000000ffff027224 */ /* 0x000fe200000e0602 */
[----:B------:R-:W-:-:S04]  /*2f10*/  ISETP.GE.U32.AND P0, PT, R3, R0, PT ;  /* 0x000000000300720c */ /* 0x000fc80003f06070 */
[----:B------:R-:W-:-:S13]  /*2f20*/  ISETP.GE.U32.AND.EX P0, PT, R2, RZ, PT, P0 ;  /* 0x000000ff0200720c */ /* 0x000fda0003f06100 */
[----:B------:R-:W-:Y:S05]  /*2f30*/  @!P0 BRA `(.L_x_43) ;  /* 0xffffffe0007c8947 */ /* 0x000fea000383ffff */
[----:B------:R-:W-:Y:S05]  /*2f40*/  EXIT ;  /* 0x000000000000794d */ /* 0x000fea0003800000 */
.L_x_44:
[----:B------:R-:W-:-:S00]  /*2f50*/  BRA `(.L_x_44) ;  /* 0xfffffffc00fc7947 */ /* 0x000fc0000383ffff */
[----:B------:R-:W-:-:S00]  /*2f60*/  NOP ;  /* 0x0000000000007918 */ /* 0x000fc00000000000 */
        /* <DEDUP_REMOVED lines=9> */
.L_x_45:


//--------------------- .nv.global.init           --------------------------
	.section	.nv.global.init,"aw",@progbits
.nv.global.init:
	.type		$str,@object
	.size		$str,($str$1 - $str)
$str:
        /*0000*/ 	.byte	0x42, 0x4c, 0x4f, 0x43, 0x4b, 0x5f, 0x53, 0x49, 0x5a, 0x45, 0x20, 0x3d, 0x3d, 0x20, 0x62, 0x6c
        /*0010*/ 	.byte	0x6f, 0x63, 0x6b, 0x44, 0x69, 0x6d, 0x2e, 0x78, 0x00
	.type		$str$1,@object
	.size		$str$1,(__unnamed_1 - $str$1)
$str$1:
        /*0019*/ 	.byte	0x2f, 0x74, 0x6d, 0x70, 0x2f, 0x73, 0x61, 0x73, 0x73, 0x5f, 0x63, 0x75, 0x5f, 0x71, 0x70, 0x6f
        /*0029*/ 	.byte	0x37, 0x30, 0x76, 0x33, 0x69, 0x2f, 0x6b, 0x2e, 0x63, 0x75, 0x00
	.type		__unnamed_1,@object
	.size		__unnamed_1,(.L_0 - __unnamed_1)
__unnamed_1:
        /*0034*/ 	.byte	0x76, 0x6f, 0x69, 0x64, 0x20, 0x73, 0x61, 0x6d, 0x70, 0x6c, 0x65, 0x5f, 0x32, 0x68, 0x6f, 0x70
        /*0044*/ 	.byte	0x5f, 0x6b, 0x65, 0x72, 0x6e, 0x65, 0x6c, 0x28, 0x69, 0x6e, 0x74, 0x20, 0x2a, 0x2c, 0x20, 0x69
        /*0054*/ 	.byte	0x6e, 0x74, 0x20, 0x2a, 0x2c, 0x20, 0x69, 0x6e, 0x74, 0x20, 0x2a, 0x2c, 0x20, 0x69, 0x6e, 0x74
        /*0064*/ 	.byte	0x2c, 0x20, 0x69, 0x6e, 0x74, 0x2c, 0x20, 0x69, 0x6e, 0x74, 0x20, 0x2a, 0x2c, 0x20, 0x69, 0x6e
        /*0074*/ 	.byte	0x74, 0x20, 0x2a, 0x29, 0x20, 0x5b, 0x77, 0x69, 0x74, 0x68, 0x20, 0x69, 0x6e, 0x74, 0x20, 0x42
        /*0084*/ 	.byte	0x4c, 0x4f, 0x43, 0x4b, 0x5f, 0x53, 0x49, 0x5a, 0x45, 0x20, 0x3d, 0x20, 0x32, 0x35, 0x36, 0x3b
        /*0094*/ 	.byte	0x20, 0x69, 0x6e, 0x74, 0x20, 0x54, 0x49, 0x4c, 0x45, 0x5f, 0x53, 0x49, 0x5a, 0x45, 0x20, 0x3d
        /*00a4*/ 	.byte	0x20, 0x31, 0x30, 0x32, 0x34, 0x5d, 0x00
.L_0:


//--------------------- .nv.shared.reserved.0     --------------------------
	.section	.nv.shared.reserved.0,"aw",@nobits
	.weak		__nv_reservedSMEM_offset_0_alias
	.size		__nv_reservedSMEM_offset_0_alias, 0, 64
	.other		__nv_reservedSMEM_offset_0_alias,@"STO_CUDA_RESERVED_SHARED STV_DEFAULT"
__nv_reservedSMEM_offset_0_alias:
	.zero		0
	.zero		64


//--------------------- .nv.constant0._Z18sample_2hop_kernelILi256ELi1024EEvPiS0_S0_iiS0_S0_ --------------------------
	.section	.nv.constant0._Z18sample_2hop_kernelILi256ELi1024EEvPiS0_S0_iiS0_S0_,"a",@progbits
	.sectionflags	@""
	.align	4
.nv.constant0._Z18sample_2hop_kernelILi256ELi1024EEvPiS0_S0_iiS0_S0_:
	.zero		944


//--------------------- SYMBOLS --------------------------

	.type		.nv.reservedSmem.offset0,@object
	.size		.nv.reservedSmem.offset0,0x4
	.type		__assertfail,@function
